// auto-generated by cutlass_sweep.sparse_gemm — config: {"arch": "sm_90", "cluster_m": 1, "cluster_n": 1, "dtype": "int8", "tile_k": 128, "tile_m": 64, "tile_n": 128}
#include "cutlass/cutlass.h"
#include "cutlass/gemm/collective/collective_builder.hpp"
#include "cutlass/gemm/device/gemm_universal_adapter.h"
#include "cutlass/gemm/kernel/gemm_universal.hpp"
#include "cutlass/epilogue/collective/collective_builder.hpp"

using Elem = int8_t;
using Acc  = int32_t;
using TileShape    = cute::Shape<cute::_64, cute::_128, cute::_128>;
using ClusterShape = cute::Shape<cute::_1, cute::_1, cute::_1>;

using CollectiveEpilogue = typename cutlass::epilogue::collective::CollectiveBuilder<
    cutlass::arch::Sm90, cutlass::arch::OpClassSparseTensorOp,
    TileShape, ClusterShape,
    cutlass::epilogue::collective::EpilogueTileAuto,
    Acc, Acc,
    Acc, cutlass::layout::ColumnMajor, 128 / cutlass::sizeof_bits<Acc>::value,
    Acc, cutlass::layout::ColumnMajor, 128 / cutlass::sizeof_bits<Acc>::value,
    cutlass::epilogue::collective::EpilogueScheduleAuto
  >::CollectiveOp;

using CollectiveMainloop = typename cutlass::gemm::collective::CollectiveBuilder<
    cutlass::arch::Sm90, cutlass::arch::OpClassSparseTensorOp,
    Elem, cutlass::layout::RowMajor, 128 / cutlass::sizeof_bits<Elem>::value,
    Elem, cutlass::layout::ColumnMajor, 128 / cutlass::sizeof_bits<Elem>::value,
    Acc,
    TileShape, ClusterShape,
    cutlass::gemm::collective::StageCountAutoCarveout<static_cast<int>(sizeof(typename CollectiveEpilogue::SharedStorage))>,
    cutlass::gemm::collective::KernelScheduleAuto
  >::CollectiveOp;

using GemmKernel = cutlass::gemm::kernel::GemmUniversal<
    cute::Shape<int,int,int,int>,
    CollectiveMainloop,
    CollectiveEpilogue
>;
using Gemm = cutlass::gemm::device::GemmUniversalAdapter<GemmKernel>;

auto* _anchor = &cutlass::device_kernel<GemmKernel>;


// ===== COMPILED SASS (sm_90a) =====

	.target	sm_90a

	.elftype	@"ET_EXEC"


//--------------------- .note.nv.tkinfo           --------------------------
	.section	.note.nv.tkinfo,"",@"SHT_NOTE"
	.sectionflags	@"SHF_NOTE_NV_TKINFO"
	.tkinfo
        /*0018*/ 	.word	0x00000002
        /*0030*/ 	.string	""
        /*0030*/ 	.string	"ptxas"
        /*0030*/ 	.string	"Cuda compilation tools, release 13.0, V13.0.88"
        /*0030*/ 	.string	"Build cuda_13.0.r13.0/compiler.36424714_0"
        /*0030*/ 	.string	"-arch sm_90a -m 64 "



//--------------------- .note.nv.cuinfo           --------------------------
	.section	.note.nv.cuinfo,"",@"SHT_NOTE"
	.sectionflags	@"SHF_NOTE_NV_CUINFO"
        /*0018*/ 	.short	0x0002
        /*001a*/ 	.short	0x005a
        /*001c*/ 	.short	0x0082
	.zero		2


//--------------------- .nv.info                  --------------------------
	.section	.nv.info,"",@"SHT_CUDA_INFO"
	.align	4


	//----- nvinfo : EIATTR_REGCOUNT
	.align		4
        /*0000*/ 	.byte	0x04, 0x2f
        /*0002*/ 	.short	(.L_12 - .L_11)
	.align		4
.L_11:
        /*0004*/ 	.word	index@(_ZN7cutlass13device_kernelINS_4gemm6kernel13GemmUniversalIN4cute5tupleIJiiiiEEENS1_10collective13CollectiveMmaINS1_40MainloopSm90TmaGmmaWarpSpecializedSparseILi10ENS5_IJNS4_1CILi1EEESB_SB_EEENS1_32KernelTmaWarpSpecializedPingpongEEENS5_IJNSA_ILi64EEENSA_ILi128EEESG_EEEaNS5_IJNS4_6LayoutINS5_IJiNS5_IJNSA_ILi2EEEiEEEiEEENS5_IJlNS5_IJSB_SJ_EEElEEEEENSI_INS5_IJNS5_IJSF_iEEENS5_IJSG_iEEEiEEENS5_IJNS5_IJSG_NSA_ILi8192EEEEEENS5_IJSB_lEEElEEEEEEEEaNS5_IJlSB_lEEENS4_8TiledMMAINS4_8MMA_AtomIJNS4_4SM904GMMA6SPARSE28GMMA_64x128x64_S32S8S8_SS_TNILNS12_9SparseSelE0EEEEEENSI_ISC_NS5_IJNSA_ILi0EEES18_S18_EEEEENS5_IJNS4_10UnderscoreES1B_S1B_EEEEENS4_13SM90_TMA_LOADENS4_14ComposedLayoutINS4_7SwizzleILi2ELi4ELi3EEENS4_25smem_sparse_ptr_flag_bitsILi2ELi8EEENSI_INS5_IJNS5_IJSB_NSA_ILi8EEEEEENS5_IJSJ_SF_EEEEEENS5_IJNS5_IJS18_SG_EEESM_EEEEEEEvNS4_8identityES1E_NS1F_INS1G_ILi3ELi4ELi3EEENS4_18smem_ptr_flag_bitsILi8EEENSI_INS5_IJS1K_SG_EEENS5_IJSG_SB_EEEEEEEvS1S_EENS_8epilogue10collective6detail29Sm90TmaWarpSpecializedAdapterINS22_15DefaultEpilogueIiNS5_IJSB_llEEES26_NS21_6thread17LinearCombinationIiLi1EiiLNS27_9ScaleType4KindE0ELNS_15FloatRoundStyleE2EiEENS1_15EpilogueDefaultEEEEEvvEEEEvNT_6ParamsE)
        /*0008*/ 	.word	0x000000a8


	//----- nvinfo : EIATTR_FRAME_SIZE
	.align		4
.L_12:
        /*000c*/ 	.byte	0x04, 0x11
        /*000e*/ 	.short	(.L_14 - .L_13)
	.align		4
.L_13:
        /*0010*/ 	.word	index@(_ZN7cutlass13device_kernelINS_4gemm6kernel13GemmUniversalIN4cute5tupleIJiiiiEEENS1_10collective13CollectiveMmaINS1_40MainloopSm90TmaGmmaWarpSpecializedSparseILi10ENS5_IJNS4_1CILi1EEESB_SB_EEENS1_32KernelTmaWarpSpecializedPingpongEEENS5_IJNSA_ILi64EEENSA_ILi128EEESG_EEEaNS5_IJNS4_6LayoutINS5_IJiNS5_IJNSA_ILi2EEEiEEEiEEENS5_IJlNS5_IJSB_SJ_EEElEEEEENSI_INS5_IJNS5_IJSF_iEEENS5_IJSG_iEEEiEEENS5_IJNS5_IJSG_NSA_ILi8192EEEEEENS5_IJSB_lEEElEEEEEEEEaNS5_IJlSB_lEEENS4_8TiledMMAINS4_8MMA_AtomIJNS4_4SM904GMMA6SPARSE28GMMA_64x128x64_S32S8S8_SS_TNILNS12_9SparseSelE0EEEEEENSI_ISC_NS5_IJNSA_ILi0EEES18_S18_EEEEENS5_IJNS4_10UnderscoreES1B_S1B_EEEEENS4_13SM90_TMA_LOADENS4_14ComposedLayoutINS4_7SwizzleILi2ELi4ELi3EEENS4_25smem_sparse_ptr_flag_bitsILi2ELi8EEENSI_INS5_IJNS5_IJSB_NSA_ILi8EEEEEENS5_IJSJ_SF_EEEEEENS5_IJNS5_IJS18_SG_EEESM_EEEEEEEvNS4_8identityES1E_NS1F_INS1G_ILi3ELi4ELi3EEENS4_18smem_ptr_flag_bitsILi8EEENSI_INS5_IJS1K_SG_EEENS5_IJSG_SB_EEEEEEEvS1S_EENS_8epilogue10collective6detail29Sm90TmaWarpSpecializedAdapterINS22_15DefaultEpilogueIiNS5_IJSB_llEEES26_NS21_6thread17LinearCombinationIiLi1EiiLNS27_9ScaleType4KindE0ELNS_15FloatRoundStyleE2EiEENS1_15EpilogueDefaultEEEEEvvEEEEvNT_6ParamsE)
        /*0014*/ 	.word	0x00000000


	//----- nvinfo : EIATTR_MIN_STACK_SIZE
	.align		4
.L_14:
        /*0018*/ 	.byte	0x04, 0x12
        /*001a*/ 	.short	(.L_16 - .L_15)
	.align		4
.L_15:
        /*001c*/ 	.word	index@(_ZN7cutlass13device_kernelINS_4gemm6kernel13GemmUniversalIN4cute5tupleIJiiiiEEENS1_10collective13CollectiveMmaINS1_40MainloopSm90TmaGmmaWarpSpecializedSparseILi10ENS5_IJNS4_1CILi1EEESB_SB_EEENS1_32KernelTmaWarpSpecializedPingpongEEENS5_IJNSA_ILi64EEENSA_ILi128EEESG_EEEaNS5_IJNS4_6LayoutINS5_IJiNS5_IJNSA_ILi2EEEiEEEiEEENS5_IJlNS5_IJSB_SJ_EEElEEEEENSI_INS5_IJNS5_IJSF_iEEENS5_IJSG_iEEEiEEENS5_IJNS5_IJSG_NSA_ILi8192EEEEEENS5_IJSB_lEEElEEEEEEEEaNS5_IJlSB_lEEENS4_8TiledMMAINS4_8MMA_AtomIJNS4_4SM904GMMA6SPARSE28GMMA_64x128x64_S32S8S8_SS_TNILNS12_9SparseSelE0EEEEEENSI_ISC_NS5_IJNSA_ILi0EEES18_S18_EEEEENS5_IJNS4_10UnderscoreES1B_S1B_EEEEENS4_13SM90_TMA_LOADENS4_14ComposedLayoutINS4_7SwizzleILi2ELi4ELi3EEENS4_25smem_sparse_ptr_flag_bitsILi2ELi8EEENSI_INS5_IJNS5_IJSB_NSA_ILi8EEEEEENS5_IJSJ_SF_EEEEEENS5_IJNS5_IJS18_SG_EEESM_EEEEEEEvNS4_8identityES1E_NS1F_INS1G_ILi3ELi4ELi3EEENS4_18smem_ptr_flag_bitsILi8EEENSI_INS5_IJS1K_SG_EEENS5_IJSG_SB_EEEEEEEvS1S_EENS_8epilogue10collective6detail29Sm90TmaWarpSpecializedAdapterINS22_15DefaultEpilogueIiNS5_IJSB_llEEES26_NS21_6thread17LinearCombinationIiLi1EiiLNS27_9ScaleType4KindE0ELNS_15FloatRoundStyleE2EiEENS1_15EpilogueDefaultEEEEEvvEEEEvNT_6ParamsE)
        /*0020*/ 	.word	0x00000000
.L_16:


//--------------------- .nv.compat                --------------------------
	.section	.nv.compat,"",@"SHT_CUDA_COMPAT_INFO"
	.align	4
        /*0000*/ 	.byte	0x02, 0x09, 0x01, 0x00, 0x02, 0x02, 0x04, 0x00, 0x02, 0x05, 0x05, 0x00, 0x03, 0x07, 0x01, 0x01
        /*0010*/ 	.byte	0x02, 0x03, 0x01, 0x00, 0x02, 0x06, 0x01, 0x00, 0x04, 0x0b, 0x08, 0x00, 0x00, 0x00, 0x00, 0x00
        /*0020*/ 	.byte	0x00, 0x00, 0x00, 0x00


//--------------------- .nv.info._ZN7cutlass13device_kernelINS_4gemm6kernel13GemmUniversalIN4cute5tupleIJiiiiEEENS1_10collective13CollectiveMmaINS1_40MainloopSm90TmaGmmaWarpSpecializedSparseILi10ENS5_IJNS4_1CILi1EEESB_SB_EEENS1_32KernelTmaWarpSpecializedPingpongEEENS5_IJNSA_ILi64EEENSA_ILi128EEESG_EEEaNS5_IJNS4_6LayoutINS5_IJiNS5_IJNSA_ILi2EEEiEEEiEEENS5_IJlNS5_IJSB_SJ_EEElEEEEENSI_INS5_IJNS5_IJSF_iEEENS5_IJSG_iEEEiEEENS5_IJNS5_IJSG_NSA_ILi8192EEEEEENS5_IJSB_lEEElEEEEEEEEaNS5_IJlSB_lEEENS4_8TiledMMAINS4_8MMA_AtomIJNS4_4SM904GMMA6SPARSE28GMMA_64x128x64_S32S8S8_SS_TNILNS12_9SparseSelE0EEEEEENSI_ISC_NS5_IJNSA_ILi0EEES18_S18_EEEEENS5_IJNS4_10UnderscoreES1B_S1B_EEEEENS4_13SM90_TMA_LOADENS4_14ComposedLayoutINS4_7SwizzleILi2ELi4ELi3EEENS4_25smem_sparse_ptr_flag_bitsILi2ELi8EEENSI_INS5_IJNS5_IJSB_NSA_ILi8EEEEEENS5_IJSJ_SF_EEEEEENS5_IJNS5_IJS18_SG_EEESM_EEEEEEEvNS4_8identityES1E_NS1F_INS1G_ILi3ELi4ELi3EEENS4_18smem_ptr_flag_bitsILi8EEENSI_INS5_IJS1K_SG_EEENS5_IJSG_SB_EEEEEEEvS1S_EENS_8epilogue10collective6detail29Sm90TmaWarpSpecializedAdapterINS22_15DefaultEpilogueIiNS5_IJSB_llEEES26_NS21_6thread17LinearCombinationIiLi1EiiLNS27_9ScaleType4KindE0ELNS_15FloatRoundStyleE2EiEENS1_15EpilogueDefaultEEEEEvvEEEEvNT_6ParamsE --------------------------
	.section	.nv.info._ZN7cutlass13device_kernelINS_4gemm6kernel13GemmUniversalIN4cute5tupleIJiiiiEEENS1_10collective13CollectiveMmaINS1_40MainloopSm90TmaGmmaWarpSpecializedSparseILi10ENS5_IJNS4_1CILi1EEESB_SB_EEENS1_32KernelTmaWarpSpecializedPingpongEEENS5_IJNSA_ILi64EEENSA_ILi128EEESG_EEEaNS5_IJNS4_6LayoutINS5_IJiNS5_IJNSA_ILi2EEEiEEEiEEENS5_IJlNS5_IJSB_SJ_EEElEEEEENSI_INS5_IJNS5_IJSF_iEEENS5_IJSG_iEEEiEEENS5_IJNS5_IJSG_NSA_ILi8192EEEEEENS5_IJSB_lEEElEEEEEEEEaNS5_IJlSB_lEEENS4_8TiledMMAINS4_8MMA_AtomIJNS4_4SM904GMMA6SPARSE28GMMA_64x128x64_S32S8S8_SS_TNILNS12_9SparseSelE0EEEEEENSI_ISC_NS5_IJNSA_ILi0EEES18_S18_EEEEENS5_IJNS4_10UnderscoreES1B_S1B_EEEEENS4_13SM90_TMA_LOADENS4_14ComposedLayoutINS4_7SwizzleILi2ELi4ELi3EEENS4_25smem_sparse_ptr_flag_bitsILi2ELi8EEENSI_INS5_IJNS5_IJSB_NSA_ILi8EEEEEENS5_IJSJ_SF_EEEEEENS5_IJNS5_IJS18_SG_EEESM_EEEEEEEvNS4_8identityES1E_NS1F_INS1G_ILi3ELi4ELi3EEENS4_18smem_ptr_flag_bitsILi8EEENSI_INS5_IJS1K_SG_EEENS5_IJSG_SB_EEEEEEEvS1S_EENS_8epilogue10collective6detail29Sm90TmaWarpSpecializedAdapterINS22_15DefaultEpilogueIiNS5_IJSB_llEEES26_NS21_6thread17LinearCombinationIiLi1EiiLNS27_9ScaleType4KindE0ELNS_15FloatRoundStyleE2EiEENS1_15EpilogueDefaultEEEEEvvEEEEvNT_6ParamsE,"",@"SHT_CUDA_INFO"
	.sectionflags	@""
	.align	4


	//----- nvinfo : EIATTR_CUDA_API_VERSION
	.align		4
        /*0000*/ 	.byte	0x04, 0x37
        /*0002*/ 	.short	(.L_18 - .L_17)
.L_17:
        /*0004*/ 	.word	0x00000082


	//----- nvinfo : EIATTR_KPARAM_INFO
	.align		4
.L_18:
        /*0008*/ 	.byte	0x04, 0x17
        /*000a*/ 	.short	(.L_20 - .L_19)
.L_19:
        /*000c*/ 	.word	0x00000000
        /*0010*/ 	.short	0x0000
        /*0012*/ 	.short	0x0070
        /*0014*/ 	.byte	0x00, 0xf0, 0x01, 0x14


	//----- nvinfo : EIATTR_SPARSE_MMA_MASK
	.align		4
.L_20:
        /*0018*/ 	.byte	0x03, 0x50
        /*001a*/ 	.short	0x0004


	//----- nvinfo : EIATTR_MAXREG_COUNT
	.align		4
        /*001c*/ 	.byte	0x03, 0x1b
        /*001e*/ 	.short	0x00a8


	//----- nvinfo : EIATTR_NUM_BARRIERS
	.align		4
        /*0020*/ 	.byte	0x02, 0x4c
        /*0022*/ 	.byte	0x01
	.zero		1


	//----- nvinfo : EIATTR_MERCURY_ISA_VERSION
	.align		4
        /*0024*/ 	.byte	0x03, 0x5f
        /*0026*/ 	.short	0x0101


	//----- nvinfo : EIATTR_INT_WARP_WIDE_INSTR_OFFSETS
	.align		4
        /*0028*/ 	.byte	0x04, 0x31
        /*002a*/ 	.short	(.L_22 - .L_21)


	//   ....[0]....
.L_21:
        /*002c*/ 	.word	0x00000500


	//   ....[1]....
        /*0030*/ 	.word	0x00000520


	//   ....[2]....
        /*0034*/ 	.word	0x000005a0


	//   ....[3]....
        /*0038*/ 	.word	0x000005b0


	//   ....[4]....
        /*003c*/ 	.word	0x000005c0


	//   ....[5]....
        /*0040*/ 	.word	0x000005e0


	//   ....[6]....
        /*0044*/ 	.word	0x00000670


	//   ....[7]....
        /*0048*/ 	.word	0x00000690


	//----- nvinfo : EIATTR_COOP_GROUP_MASK_REGIDS
	.align		4
.L_22:
        /*004c*/ 	.byte	0x04, 0x29
        /*004e*/ 	.short	(.L_24 - .L_23)


	//   ....[0]....
.L_23:
        /*0050*/ 	.word	0xffffffff


	//   ....[1]....
        /*0054*/ 	.word	0xffffffff


	//   ....[2]....
        /*0058*/ 	.word	0xffffffff


	//   ....[3]....
        /*005c*/ 	.word	0xffffffff


	//   ....[4]....
        /*0060*/ 	.word	0xffffffff


	//   ....[5]....
        /*0064*/ 	.word	0xffffffff


	//----- nvinfo : EIATTR_COOP_GROUP_INSTR_OFFSETS
	.align		4
.L_24:
        /*0068*/ 	.byte	0x04, 0x28
        /*006a*/ 	.short	(.L_26 - .L_25)


	//   ....[0]....
.L_25:
        /*006c*/ 	.word	0x00000060


	//   ....[1]....
        /*0070*/ 	.word	0x00000070


	//   ....[2]....
        /*0074*/ 	.word	0x00000160


	//   ....[3]....
        /*0078*/ 	.word	0x000003e0


	//   ....[4]....
        /*007c*/ 	.word	0x00000420


	//   ....[5]....
        /*0080*/ 	.word	0x00000460


	//----- nvinfo : EIATTR_REG_RECONFIG
	.align		4
.L_26:
        /*0084*/ 	.byte	0x01, 0x54
	.zero		2


	//----- nvinfo : EIATTR_MBARRIER_INSTR_OFFSETS
	.align		4
        /*0088*/ 	.byte	0x04, 0x39
        /*008a*/ 	.short	(.L_28 - .L_27)


	//   ....[0]....
.L_27:
        /*008c*/ 	.word	0x00000280
        /*0090*/ 	.word	0x000000ff
        /*0094*/ 	.word	0x00000000
        /*0098*/ 	.short	0x0100
        /*009a*/ 	.byte	0x08
	.zero		1


	//   ....[1]....
        /*009c*/ 	.word	0x00000290
        /*00a0*/ 	.word	0x000000ff
        /*00a4*/ 	.word	0x00000050
        /*00a8*/ 	.short	0x0100
        /*00aa*/ 	.byte	0x08
	.zero		1


	//   ....[2]....
        /*00ac*/ 	.word	0x000002a0
        /*00b0*/ 	.word	0x000000ff
        /*00b4*/ 	.word	0x00000008
        /*00b8*/ 	.short	0x0100
        /*00ba*/ 	.byte	0x08
	.zero		1


	//   ....[3]....
        /*00bc*/ 	.word	0x000002b0
        /*00c0*/ 	.word	0x000000ff
        /*00c4*/ 	.word	0x00000058
        /*00c8*/ 	.short	0x0100
        /*00ca*/ 	.byte	0x08
	.zero		1


	//   ....[4]....
        /*00cc*/ 	.word	0x000002c0
        /*00d0*/ 	.word	0x000000ff
        /*00d4*/ 	.word	0x00000010
        /*00d8*/ 	.short	0x0100
        /*00da*/ 	.byte	0x08
	.zero		1


	//   ....[5]....
        /*00dc*/ 	.word	0x000002d0
        /*00e0*/ 	.word	0x000000ff
        /*00e4*/ 	.word	0x00000060
        /*00e8*/ 	.short	0x0100
        /*00ea*/ 	.byte	0x08
	.zero		1


	//   ....[6]....
        /*00ec*/ 	.word	0x000002e0
        /*00f0*/ 	.word	0x000000ff
        /*00f4*/ 	.word	0x00000018
        /*00f8*/ 	.short	0x0100
        /*00fa*/ 	.byte	0x08
	.zero		1


	//   ....[7]....
        /*00fc*/ 	.word	0x000002f0
        /*0100*/ 	.word	0x000000ff
        /*0104*/ 	.word	0x00000068
        /*0108*/ 	.short	0x0100
        /*010a*/ 	.byte	0x08
	.zero		1


	//   ....[8]....
        /*010c*/ 	.word	0x00000300
        /*0110*/ 	.word	0x000000ff
        /*0114*/ 	.word	0x00000020
        /*0118*/ 	.short	0x0100
        /*011a*/ 	.byte	0x08
	.zero		1


	//   ....[9]....
        /*011c*/ 	.word	0x00000310
        /*0120*/ 	.word	0x000000ff
        /*0124*/ 	.word	0x00000070
        /*0128*/ 	.short	0x0100
        /*012a*/ 	.byte	0x08
	.zero		1


	//   ....[10]....
        /*012c*/ 	.word	0x00000320
        /*0130*/ 	.word	0x000000ff
        /*0134*/ 	.word	0x00000028
        /*0138*/ 	.short	0x0100
        /*013a*/ 	.byte	0x08
	.zero		1


	//   ....[11]....
        /*013c*/ 	.word	0x00000330
        /*0140*/ 	.word	0x000000ff
        /*0144*/ 	.word	0x00000078
        /*0148*/ 	.short	0x0100
        /*014a*/ 	.byte	0x08
	.zero		1


	//   ....[12]....
        /*014c*/ 	.word	0x00000340
        /*0150*/ 	.word	0x000000ff
        /*0154*/ 	.word	0x00000030
        /*0158*/ 	.short	0x0100
        /*015a*/ 	.byte	0x08
	.zero		1


	//   ....[13]....
        /*015c*/ 	.word	0x00000350
        /*0160*/ 	.word	0x000000ff
        /*0164*/ 	.word	0x00000080
        /*0168*/ 	.short	0x0100
        /*016a*/ 	.byte	0x08
	.zero		1


	//   ....[14]....
        /*016c*/ 	.word	0x00000360
        /*0170*/ 	.word	0x000000ff
        /*0174*/ 	.word	0x00000038
        /*0178*/ 	.short	0x0100
        /*017a*/ 	.byte	0x08
	.zero		1


	//   ....[15]....
        /*017c*/ 	.word	0x00000370
        /*0180*/ 	.word	0x000000ff
        /*0184*/ 	.word	0x00000088
        /*0188*/ 	.short	0x0100
        /*018a*/ 	.byte	0x08
	.zero		1


	//   ....[16]....
        /*018c*/ 	.word	0x00000380
        /*0190*/ 	.word	0x000000ff
        /*0194*/ 	.word	0x00000040
        /*0198*/ 	.short	0x0100
        /*019a*/ 	.byte	0x08
	.zero		1


	//   ....[17]....
        /*019c*/ 	.word	0x00000390
        /*01a0*/ 	.word	0x000000ff
        /*01a4*/ 	.word	0x00000090
        /*01a8*/ 	.short	0x0100
        /*01aa*/ 	.byte	0x08
	.zero		1


	//   ....[18]....
        /*01ac*/ 	.word	0x000003a0
        /*01b0*/ 	.word	0x000000ff
        /*01b4*/ 	.word	0x00000048
        /*01b8*/ 	.short	0x0100
        /*01ba*/ 	.byte	0x08
	.zero		1


	//   ....[19]....
        /*01bc*/ 	.word	0x000003b0
        /*01c0*/ 	.word	0x000000ff
        /*01c4*/ 	.word	0x00000098
        /*01c8*/ 	.short	0x0100
        /*01ca*/ 	.byte	0x08
	.zero		1


	//   ....[20]....
        /*01cc*/ 	.word	0x000006d0
        /*01d0*/ 	.word	0x000000ff
        /*01d4*/ 	.word	0x000000d0
        /*01d8*/ 	.short	0x0100
        /*01da*/ 	.byte	0x08
	.zero		1


	//   ....[21]....
        /*01dc*/ 	.word	0x00000740
        /*01e0*/ 	.word	0x000000ff
        /*01e4*/ 	.word	0x000000d8
        /*01e8*/ 	.short	0x0100
        /*01ea*/ 	.byte	0x08
	.zero		1


	//   ....[22]....
        /*01ec*/ 	.word	0x00000760
        /*01f0*/ 	.word	0x000000ff
        /*01f4*/ 	.word	0x000000b0
        /*01f8*/ 	.short	0x0100
        /*01fa*/ 	.byte	0x09
	.zero		1


	//   ....[23]....
        /*01fc*/ 	.word	0x00000770
        /*0200*/ 	.word	0x000000ff
        /*0204*/ 	.word	0x000000b8
        /*0208*/ 	.short	0x0100
        /*020a*/ 	.byte	0x09
	.zero		1


	//   ....[24]....
        /*020c*/ 	.word	0x00000780
        /*0210*/ 	.word	0x000000ff
        /*0214*/ 	.word	0x000000c0
        /*0218*/ 	.short	0x0100
        /*021a*/ 	.byte	0x09
	.zero		1


	//   ....[25]....
        /*021c*/ 	.word	0x00000790
        /*0220*/ 	.word	0x000000ff
        /*0224*/ 	.word	0x000000c8
        /*0228*/ 	.short	0x0100
        /*022a*/ 	.byte	0x09
	.zero		1


	//   ....[26]....
        /*022c*/ 	.word	0x00001650
        /*0230*/ 	.word	0x000000ff
        /*0234*/ 	.word	0xfffffff8
        /*0238*/ 	.short	0x010a
        /*023a*/ 	.byte	0x0c
	.zero		1


	//   ....[27]....
        /*023c*/ 	.word	0x00001920
        /*0240*/ 	.word	0x000000ff
        /*0244*/ 	.word	0x00000000
        /*0248*/ 	.short	0x010a
        /*024a*/ 	.byte	0x08
	.zero		1


	//   ....[28]....
        /*024c*/ 	.word	0x00001960
        /*0250*/ 	.word	0x000000ff
        /*0254*/ 	.word	0x00000000
        /*0258*/ 	.short	0x010a
        /*025a*/ 	.byte	0x08
	.zero		1


	//   ....[29]....
        /*025c*/ 	.word	0x00001af0
        /*0260*/ 	.word	0x000000ff
        /*0264*/ 	.word	0x00000000
        /*0268*/ 	.short	0x0101
        /*026a*/ 	.byte	0x08
	.zero		1


	//   ....[30]....
        /*026c*/ 	.word	0x00001c70
        /*0270*/ 	.word	0x00000013
        /*0274*/ 	.word	0x00000000
        /*0278*/ 	.short	0x0101
        /*027a*/ 	.byte	0x16
	.zero		1


	//   ....[31]....
        /*027c*/ 	.word	0x00001cc0
        /*0280*/ 	.word	0x000000ff
        /*0284*/ 	.word	0x00000008
        /*0288*/ 	.short	0x010a
        /*028a*/ 	.byte	0x0c
	.zero		1


	//   ....[32]....
        /*028c*/ 	.word	0x000068d0
        /*0290*/ 	.word	0x00000004
        /*0294*/ 	.word	0x00000000
        /*0298*/ 	.short	0x0101
        /*029a*/ 	.byte	0x16
	.zero		1


	//   ....[33]....
        /*029c*/ 	.word	0x000071c0
        /*02a0*/ 	.word	0x00000012
        /*02a4*/ 	.word	0x00000050
        /*02a8*/ 	.short	0x010a
        /*02aa*/ 	.byte	0x3f
	.zero		1


	//   ....[34]....
        /*02ac*/ 	.word	0x00007600
        /*02b0*/ 	.word	0x0000000a
        /*02b4*/ 	.word	0x000000d8
        /*02b8*/ 	.short	0x0101
        /*02ba*/ 	.byte	0x3f
	.zero		1


	//   ....[35]....
        /*02bc*/ 	.word	0x00007d60
        /*02c0*/ 	.word	0x00000005
        /*02c4*/ 	.word	0x00000000
        /*02c8*/ 	.short	0x010a
        /*02ca*/ 	.byte	0x3f
	.zero		1


	//   ....[36]....
        /*02cc*/ 	.word	0x00007de0
        /*02d0*/ 	.word	0x00000007
        /*02d4*/ 	.word	0x00000000
        /*02d8*/ 	.short	0x010a
        /*02da*/ 	.byte	0x3f
	.zero		1


	//   ....[37]....
        /*02dc*/ 	.word	0x00007e70
        /*02e0*/ 	.word	0x00000006
        /*02e4*/ 	.word	0x00000000
        /*02e8*/ 	.short	0x010a
        /*02ea*/ 	.byte	0x3f
	.zero		1


	//   ....[38]....
        /*02ec*/ 	.word	0x00007f00
        /*02f0*/ 	.word	0x00000009
        /*02f4*/ 	.word	0x00000000
        /*02f8*/ 	.short	0x010a
        /*02fa*/ 	.byte	0x3f
	.zero		1


	//   ....[39]....
        /*02fc*/ 	.word	0x00007f90
        /*0300*/ 	.word	0x00000006
        /*0304*/ 	.word	0x00000000
        /*0308*/ 	.short	0x010a
        /*030a*/ 	.byte	0x3f
	.zero		1


	//   ....[40]....
        /*030c*/ 	.word	0x00008020
        /*0310*/ 	.word	0x00000009
        /*0314*/ 	.word	0x00000000
        /*0318*/ 	.short	0x010a
        /*031a*/ 	.byte	0x3f
	.zero		1


	//   ....[41]....
        /*031c*/ 	.word	0x000080b0
        /*0320*/ 	.word	0x00000006
        /*0324*/ 	.word	0x00000000
        /*0328*/ 	.short	0x010a
        /*032a*/ 	.byte	0x3f
	.zero		1


	//   ....[42]....
        /*032c*/ 	.word	0x00008140
        /*0330*/ 	.word	0x00000009
        /*0334*/ 	.word	0x00000000
        /*0338*/ 	.short	0x010a
        /*033a*/ 	.byte	0x3f
	.zero		1


	//   ....[43]....
        /*033c*/ 	.word	0x000081d0
        /*0340*/ 	.word	0x00000006
        /*0344*/ 	.word	0x00000000
        /*0348*/ 	.short	0x010a
        /*034a*/ 	.byte	0x3f
	.zero		1


	//   ....[44]....
        /*034c*/ 	.word	0x00008260
        /*0350*/ 	.word	0x00000003
        /*0354*/ 	.word	0x00000000
        /*0358*/ 	.short	0x010a
        /*035a*/ 	.byte	0x3f
	.zero		1


	//   ....[45]....
        /*035c*/ 	.word	0x000082d0
        /*0360*/ 	.word	0x00000013
        /*0364*/ 	.word	0xfffffff8
        /*0368*/ 	.short	0x010a
        /*036a*/ 	.byte	0x3f
	.zero		1


	//   ....[46]....
        /*036c*/ 	.word	0x00008330
        /*0370*/ 	.word	0x00000014
        /*0374*/ 	.word	0x00000000
        /*0378*/ 	.short	0x010a
        /*037a*/ 	.byte	0x3f
	.zero		1


	//   ....[47]....
        /*037c*/ 	.word	0x00008390
        /*0380*/ 	.word	0x00000013
        /*0384*/ 	.word	0x00000008
        /*0388*/ 	.short	0x010a
        /*038a*/ 	.byte	0x3f
	.zero		1


	//   ....[48]....
        /*038c*/ 	.word	0x00008460
        /*0390*/ 	.word	0x00000012
        /*0394*/ 	.word	0x00000050
        /*0398*/ 	.short	0x010a
        /*039a*/ 	.byte	0x3f
	.zero		1


	//   ....[49]....
        /*039c*/ 	.word	0x00008540
        /*03a0*/ 	.word	0x00000005
        /*03a4*/ 	.word	0x00000000
        /*03a8*/ 	.short	0x010a
        /*03aa*/ 	.byte	0x3f
	.zero		1


	//   ....[50]....
        /*03ac*/ 	.word	0x00008590
        /*03b0*/ 	.word	0x00000007
        /*03b4*/ 	.word	0x00000000
        /*03b8*/ 	.short	0x010a
        /*03ba*/ 	.byte	0x3f
	.zero		1


	//   ....[51]....
        /*03bc*/ 	.word	0x000085e0
        /*03c0*/ 	.word	0x00000006
        /*03c4*/ 	.word	0x00000000
        /*03c8*/ 	.short	0x010a
        /*03ca*/ 	.byte	0x3f
	.zero		1


	//   ....[52]....
        /*03cc*/ 	.word	0x00008630
        /*03d0*/ 	.word	0x00000009
        /*03d4*/ 	.word	0x00000000
        /*03d8*/ 	.short	0x010a
        /*03da*/ 	.byte	0x3f
	.zero		1


	//   ....[53]....
        /*03dc*/ 	.word	0x00008680
        /*03e0*/ 	.word	0x00000006
        /*03e4*/ 	.word	0x00000000
        /*03e8*/ 	.short	0x010a
        /*03ea*/ 	.byte	0x3f
	.zero		1


	//   ....[54]....
        /*03ec*/ 	.word	0x000086d0
        /*03f0*/ 	.word	0x00000009
        /*03f4*/ 	.word	0x00000000
        /*03f8*/ 	.short	0x010a
        /*03fa*/ 	.byte	0x3f
	.zero		1


	//   ....[55]....
        /*03fc*/ 	.word	0x00008720
        /*0400*/ 	.word	0x00000006
        /*0404*/ 	.word	0x00000000
        /*0408*/ 	.short	0x010a
        /*040a*/ 	.byte	0x3f
	.zero		1


	//   ....[56]....
        /*040c*/ 	.word	0x00008770
        /*0410*/ 	.word	0x00000009
        /*0414*/ 	.word	0x00000000
        /*0418*/ 	.short	0x010a
        /*041a*/ 	.byte	0x3f
	.zero		1


	//   ....[57]....
        /*041c*/ 	.word	0x000087c0
        /*0420*/ 	.word	0x00000006
        /*0424*/ 	.word	0x00000000
        /*0428*/ 	.short	0x010a
        /*042a*/ 	.byte	0x3f
	.zero		1


	//----- nvinfo : EIATTR_NUM_MBARRIERS
	.align		4
.L_28:
        /*042c*/ 	.byte	0x03, 0x38
        /*042e*/ 	.short	0x001a


	//----- nvinfo : EIATTR_EXIT_INSTR_OFFSETS
	.align		4
        /*0430*/ 	.byte	0x04, 0x1c
        /*0432*/ 	.short	(.L_30 - .L_29)


	//   ....[0]....
.L_29:
        /*0434*/ 	.word	0x00001270


	//   ....[1]....
        /*0438*/ 	.word	0x000012d0


	//   ....[2]....
        /*043c*/ 	.word	0x00006ee0


	//   ....[3]....
        /*0440*/ 	.word	0x00006f10


	//   ....[4]....
        /*0444*/ 	.word	0x000082b0


	//----- nvinfo : EIATTR_MAX_THREADS
	.align		4
.L_30:
        /*0448*/ 	.byte	0x04, 0x05
        /*044a*/ 	.short	(.L_32 - .L_31)
.L_31:
        /*044c*/ 	.word	0x00000180
        /*0450*/ 	.word	0x00000001
        /*0454*/ 	.word	0x00000001


	//----- nvinfo : EIATTR_CRS_STACK_SIZE
	.align		4
.L_32:
        /*0458*/ 	.byte	0x04, 0x1e
        /*045a*/ 	.short	(.L_34 - .L_33)
.L_33:
        /*045c*/ 	.word	0x00000000


	//----- nvinfo : EIATTR_CBANK_PARAM_SIZE
	.align		4
.L_34:
        /*0460*/ 	.byte	0x03, 0x19
        /*0462*/ 	.short	0x0570


	//----- nvinfo : EIATTR_PARAM_CBANK
	.align		4
        /*0464*/ 	.byte	0x04, 0x0a
        /*0466*/ 	.short	(.L_36 - .L_35)
	.align		4
.L_35:
        /*0468*/ 	.word	index@(.nv.constant0._ZN7cutlass13device_kernelINS_4gemm6kernel13GemmUniversalIN4cute5tupleIJiiiiEEENS1_10collective13CollectiveMmaINS1_40MainloopSm90TmaGmmaWarpSpecializedSparseILi10ENS5_IJNS4_1CILi1EEESB_SB_EEENS1_32KernelTmaWarpSpecializedPingpongEEENS5_IJNSA_ILi64EEENSA_ILi128EEESG_EEEaNS5_IJNS4_6LayoutINS5_IJiNS5_IJNSA_ILi2EEEiEEEiEEENS5_IJlNS5_IJSB_SJ_EEElEEEEENSI_INS5_IJNS5_IJSF_iEEENS5_IJSG_iEEEiEEENS5_IJNS5_IJSG_NSA_ILi8192EEEEEENS5_IJSB_lEEElEEEEEEEEaNS5_IJlSB_lEEENS4_8TiledMMAINS4_8MMA_AtomIJNS4_4SM904GMMA6SPARSE28GMMA_64x128x64_S32S8S8_SS_TNILNS12_9SparseSelE0EEEEEENSI_ISC_NS5_IJNSA_ILi0EEES18_S18_EEEEENS5_IJNS4_10UnderscoreES1B_S1B_EEEEENS4_13SM90_TMA_LOADENS4_14ComposedLayoutINS4_7SwizzleILi2ELi4ELi3EEENS4_25smem_sparse_ptr_flag_bitsILi2ELi8EEENSI_INS5_IJNS5_IJSB_NSA_ILi8EEEEEENS5_IJSJ_SF_EEEEEENS5_IJNS5_IJS18_SG_EEESM_EEEEEEEvNS4_8identityES1E_NS1F_INS1G_ILi3ELi4ELi3EEENS4_18smem_ptr_flag_bitsILi8EEENSI_INS5_IJS1K_SG_EEENS5_IJSG_SB_EEEEEEEvS1S_EENS_8epilogue10collective6detail29Sm90TmaWarpSpecializedAdapterINS22_15DefaultEpilogueIiNS5_IJSB_llEEES26_NS21_6thread17LinearCombinationIiLi1EiiLNS27_9ScaleType4KindE0ELNS_15FloatRoundStyleE2EiEENS1_15EpilogueDefaultEEEEEvvEEEEvNT_6ParamsE)
        /*046c*/ 	.short	0x0210
        /*046e*/ 	.short	0x0570


	//----- nvinfo : EIATTR_SW_WAR
	.align		4
.L_36:
        /*0470*/ 	.byte	0x04, 0x36
        /*0472*/ 	.short	(.L_38 - .L_37)
.L_37:
        /*0474*/ 	.word	0x00000008
.L_38:


//--------------------- .nv.callgraph             --------------------------
	.section	.nv.callgraph,"",@"SHT_CUDA_CALLGRAPH"
	.align	4
	.sectionentsize	8
	.align		4
        /*0000*/ 	.word	0x00000000
	.align		4
        /*0004*/ 	.word	0xffffffff
	.align		4
        /*0008*/ 	.word	0x00000000
	.align		4
        /*000c*/ 	.word	0xfffffffe
	.align		4
        /*0010*/ 	.word	0x00000000
	.align		4
        /*0014*/ 	.word	0xfffffffd
	.align		4
        /*0018*/ 	.word	0x00000000
	.align		4
        /*001c*/ 	.word	0xfffffffc


//--------------------- .nv.constant4             --------------------------
	.section	.nv.constant4,"a",@progbits
	.align	8
	.align		8
.nv.constant4:
        /*0000*/ 	.dword	_ZN39_INTERNAL_bef6e657_4_k_cu_816134e5_27864cuda3std3__45__cpo5beginE
	.align		8
        /*0008*/ 	.dword	_ZN39_INTERNAL_bef6e657_4_k_cu_816134e5_27864cuda3std3__45__cpo3endE
	.align		8
        /*0010*/ 	.dword	_ZN39_INTERNAL_bef6e657_4_k_cu_816134e5_27864cuda3std3__45__cpo6cbeginE
	.align		8
        /*0018*/ 	.dword	_ZN39_INTERNAL_bef6e657_4_k_cu_816134e5_27864cuda3std3__45__cpo4cendE
	.align		8
        /*0020*/ 	.dword	_ZN39_INTERNAL_bef6e657_4_k_cu_816134e5_27864cuda3std3__441_GLOBAL__N__bef6e657_4_k_cu_816134e5_27866ignoreE
	.align		8
        /*0028*/ 	.dword	_ZN39_INTERNAL_bef6e657_4_k_cu_816134e5_27864cuda3std3__419piecewise_constructE
	.align		8
        /*0030*/ 	.dword	_ZN39_INTERNAL_bef6e657_4_k_cu_816134e5_27864cuda3std3__48in_placeE
	.align		8
        /*0038*/ 	.dword	_ZN39_INTERNAL_bef6e657_4_k_cu_816134e5_27864cuda3std6ranges3__45__cpo4swapE
	.align		8
        /*0040*/ 	.dword	_ZN39_INTERNAL_bef6e657_4_k_cu_816134e5_27864cuda3std6ranges3__45__cpo9iter_moveE
	.align		8
        /*0048*/ 	.dword	_ZN39_INTERNAL_bef6e657_4_k_cu_816134e5_27864cute7productE
	.align		8
        /*0050*/ 	.dword	_ZN39_INTERNAL_bef6e657_4_k_cu_816134e5_27864cute1_E


//--------------------- .text._ZN7cutlass13device_kernelINS_4gemm6kernel13GemmUniversalIN4cute5tupleIJiiiiEEENS1_10collective13CollectiveMmaINS1_40MainloopSm90TmaGmmaWarpSpecializedSparseILi10ENS5_IJNS4_1CILi1EEESB_SB_EEENS1_32KernelTmaWarpSpecializedPingpongEEENS5_IJNSA_ILi64EEENSA_ILi128EEESG_EEEaNS5_IJNS4_6LayoutINS5_IJiNS5_IJNSA_ILi2EEEiEEEiEEENS5_IJlNS5_IJSB_SJ_EEElEEEEENSI_INS5_IJNS5_IJSF_iEEENS5_IJSG_iEEEiEEENS5_IJNS5_IJSG_NSA_ILi8192EEEEEENS5_IJSB_lEEElEEEEEEEEaNS5_IJlSB_lEEENS4_8TiledMMAINS4_8MMA_AtomIJNS4_4SM904GMMA6SPARSE28GMMA_64x128x64_S32S8S8_SS_TNILNS12_9SparseSelE0EEEEEENSI_ISC_NS5_IJNSA_ILi0EEES18_S18_EEEEENS5_IJNS4_10UnderscoreES1B_S1B_EEEEENS4_13SM90_TMA_LOADENS4_14ComposedLayoutINS4_7SwizzleILi2ELi4ELi3EEENS4_25smem_sparse_ptr_flag_bitsILi2ELi8EEENSI_INS5_IJNS5_IJSB_NSA_ILi8EEEEEENS5_IJSJ_SF_EEEEEENS5_IJNS5_IJS18_SG_EEESM_EEEEEEEvNS4_8identityES1E_NS1F_INS1G_ILi3ELi4ELi3EEENS4_18smem_ptr_flag_bitsILi8EEENSI_INS5_IJS1K_SG_EEENS5_IJSG_SB_EEEEEEEvS1S_EENS_8epilogue10collective6detail29Sm90TmaWarpSpecializedAdapterINS22_15DefaultEpilogueIiNS5_IJSB_llEEES26_NS21_6thread17LinearCombinationIiLi1EiiLNS27_9ScaleType4KindE0ELNS_15FloatRoundStyleE2EiEENS1_15EpilogueDefaultEEEEEvvEEEEvNT_6ParamsE --------------------------
	.section	.text._ZN7cutlass13device_kernelINS_4gemm6kernel13GemmUniversalIN4cute5tupleIJiiiiEEENS1_10collective13CollectiveMmaINS1_40MainloopSm90TmaGmmaWarpSpecializedSparseILi10ENS5_IJNS4_1CILi1EEESB_SB_EEENS1_32KernelTmaWarpSpecializedPingpongEEENS5_IJNSA_ILi64EEENSA_ILi128EEESG_EEEaNS5_IJNS4_6LayoutINS5_IJiNS5_IJNSA_ILi2EEEiEEEiEEENS5_IJlNS5_IJSB_SJ_EEElEEEEENSI_INS5_IJNS5_IJSF_iEEENS5_IJSG_iEEEiEEENS5_IJNS5_IJSG_NSA_ILi8192EEEEEENS5_IJSB_lEEElEEEEEEEEaNS5_IJlSB_lEEENS4_8TiledMMAINS4_8MMA_AtomIJNS4_4SM904GMMA6SPARSE28GMMA_64x128x64_S32S8S8_SS_TNILNS12_9SparseSelE0EEEEEENSI_ISC_NS5_IJNSA_ILi0EEES18_S18_EEEEENS5_IJNS4_10UnderscoreES1B_S1B_EEEEENS4_13SM90_TMA_LOADENS4_14ComposedLayoutINS4_7SwizzleILi2ELi4ELi3EEENS4_25smem_sparse_ptr_flag_bitsILi2ELi8EEENSI_INS5_IJNS5_IJSB_NSA_ILi8EEEEEENS5_IJSJ_SF_EEEEEENS5_IJNS5_IJS18_SG_EEESM_EEEEEEEvNS4_8identityES1E_NS1F_INS1G_ILi3ELi4ELi3EEENS4_18smem_ptr_flag_bitsILi8EEENSI_INS5_IJS1K_SG_EEENS5_IJSG_SB_EEEEEEEvS1S_EENS_8epilogue10collective6detail29Sm90TmaWarpSpecializedAdapterINS22_15DefaultEpilogueIiNS5_IJSB_llEEES26_NS21_6thread17LinearCombinationIiLi1EiiLNS27_9ScaleType4KindE0ELNS_15FloatRoundStyleE2EiEENS1_15EpilogueDefaultEEEEEvvEEEEvNT_6ParamsE,"ax",@progbits
	.align	128
.text._ZN7cutlass13device_kernelINS_4gemm6kernel13GemmUniversalIN4cute5tupleIJiiiiEEENS1_10collective13CollectiveMmaINS1_40MainloopSm90TmaGmmaWarpSpecializedSparseILi10ENS5_IJNS4_1CILi1EEESB_SB_EEENS1_32KernelTmaWarpSpecializedPingpongEEENS5_IJNSA_ILi64EEENSA_ILi128EEESG_EEEaNS5_IJNS4_6LayoutINS5_IJiNS5_IJNSA_ILi2EEEiEEEiEEENS5_IJlNS5_IJSB_SJ_EEElEEEEENSI_INS5_IJNS5_IJSF_iEEENS5_IJSG_iEEEiEEENS5_IJNS5_IJSG_NSA_ILi8192EEEEEENS5_IJSB_lEEElEEEEEEEEaNS5_IJlSB_lEEENS4_8TiledMMAINS4_8MMA_AtomIJNS4_4SM904GMMA6SPARSE28GMMA_64x128x64_S32S8S8_SS_TNILNS12_9SparseSelE0EEEEEENSI_ISC_NS5_IJNSA_ILi0EEES18_S18_EEEEENS5_IJNS4_10UnderscoreES1B_S1B_EEEEENS4_13SM90_TMA_LOADENS4_14ComposedLayoutINS4_7SwizzleILi2ELi4ELi3EEENS4_25smem_sparse_ptr_flag_bitsILi2ELi8EEENSI_INS5_IJNS5_IJSB_NSA_ILi8EEEEEENS5_IJSJ_SF_EEEEEENS5_IJNS5_IJS18_SG_EEESM_EEEEEEEvNS4_8identityES1E_NS1F_INS1G_ILi3ELi4ELi3EEENS4_18smem_ptr_flag_bitsILi8EEENSI_INS5_IJS1K_SG_EEENS5_IJSG_SB_EEEEEEEvS1S_EENS_8epilogue10collective6detail29Sm90TmaWarpSpecializedAdapterINS22_15DefaultEpilogueIiNS5_IJSB_llEEES26_NS21_6thread17LinearCombinationIiLi1EiiLNS27_9ScaleType4KindE0ELNS_15FloatRoundStyleE2EiEENS1_15EpilogueDefaultEEEEEvvEEEEvNT_6ParamsE:
        .type           _ZN7cutlass13device_kernelINS_4gemm6kernel13GemmUniversalIN4cute5tupleIJiiiiEEENS1_10collective13CollectiveMmaINS1_40MainloopSm90TmaGmmaWarpSpecializedSparseILi10ENS5_IJNS4_1CILi1EEESB_SB_EEENS1_32KernelTmaWarpSpecializedPingpongEEENS5_IJNSA_ILi64EEENSA_ILi128EEESG_EEEaNS5_IJNS4_6LayoutINS5_IJiNS5_IJNSA_ILi2EEEiEEEiEEENS5_IJlNS5_IJSB_SJ_EEElEEEEENSI_INS5_IJNS5_IJSF_iEEENS5_IJSG_iEEEiEEENS5_IJNS5_IJSG_NSA_ILi8192EEEEEENS5_IJSB_lEEElEEEEEEEEaNS5_IJlSB_lEEENS4_8TiledMMAINS4_8MMA_AtomIJNS4_4SM904GMMA6SPARSE28GMMA_64x128x64_S32S8S8_SS_TNILNS12_9SparseSelE0EEEEEENSI_ISC_NS5_IJNSA_ILi0EEES18_S18_EEEEENS5_IJNS4_10UnderscoreES1B_S1B_EEEEENS4_13SM90_TMA_LOADENS4_14ComposedLayoutINS4_7SwizzleILi2ELi4ELi3EEENS4_25smem_sparse_ptr_flag_bitsILi2ELi8EEENSI_INS5_IJNS5_IJSB_NSA_ILi8EEEEEENS5_IJSJ_SF_EEEEEENS5_IJNS5_IJS18_SG_EEESM_EEEEEEEvNS4_8identityES1E_NS1F_INS1G_ILi3ELi4ELi3EEENS4_18smem_ptr_flag_bitsILi8EEENSI_INS5_IJS1K_SG_EEENS5_IJSG_SB_EEEEEEEvS1S_EENS_8epilogue10collective6detail29Sm90TmaWarpSpecializedAdapterINS22_15DefaultEpilogueIiNS5_IJSB_llEEES26_NS21_6thread17LinearCombinationIiLi1EiiLNS27_9ScaleType4KindE0ELNS_15FloatRoundStyleE2EiEENS1_15EpilogueDefaultEEEEEvvEEEEvNT_6ParamsE,@function
        .size           _ZN7cutlass13device_kernelINS_4gemm6kernel13GemmUniversalIN4cute5tupleIJiiiiEEENS1_10collective13CollectiveMmaINS1_40MainloopSm90TmaGmmaWarpSpecializedSparseILi10ENS5_IJNS4_1CILi1EEESB_SB_EEENS1_32KernelTmaWarpSpecializedPingpongEEENS5_IJNSA_ILi64EEENSA_ILi128EEESG_EEEaNS5_IJNS4_6LayoutINS5_IJiNS5_IJNSA_ILi2EEEiEEEiEEENS5_IJlNS5_IJSB_SJ_EEElEEEEENSI_INS5_IJNS5_IJSF_iEEENS5_IJSG_iEEEiEEENS5_IJNS5_IJSG_NSA_ILi8192EEEEEENS5_IJSB_lEEElEEEEEEEEaNS5_IJlSB_lEEENS4_8TiledMMAINS4_8MMA_AtomIJNS4_4SM904GMMA6SPARSE28GMMA_64x128x64_S32S8S8_SS_TNILNS12_9SparseSelE0EEEEEENSI_ISC_NS5_IJNSA_ILi0EEES18_S18_EEEEENS5_IJNS4_10UnderscoreES1B_S1B_EEEEENS4_13SM90_TMA_LOADENS4_14ComposedLayoutINS4_7SwizzleILi2ELi4ELi3EEENS4_25smem_sparse_ptr_flag_bitsILi2ELi8EEENSI_INS5_IJNS5_IJSB_NSA_ILi8EEEEEENS5_IJSJ_SF_EEEEEENS5_IJNS5_IJS18_SG_EEESM_EEEEEEEvNS4_8identityES1E_NS1F_INS1G_ILi3ELi4ELi3EEENS4_18smem_ptr_flag_bitsILi8EEENSI_INS5_IJS1K_SG_EEENS5_IJSG_SB_EEEEEEEvS1S_EENS_8epilogue10collective6detail29Sm90TmaWarpSpecializedAdapterINS22_15DefaultEpilogueIiNS5_IJSB_llEEES26_NS21_6thread17LinearCombinationIiLi1EiiLNS27_9ScaleType4KindE0ELNS_15FloatRoundStyleE2EiEENS1_15EpilogueDefaultEEEEEvvEEEEvNT_6ParamsE,(.L_x_201 - _ZN7cutlass13device_kernelINS_4gemm6kernel13GemmUniversalIN4cute5tupleIJiiiiEEENS1_10collective13CollectiveMmaINS1_40MainloopSm90TmaGmmaWarpSpecializedSparseILi10ENS5_IJNS4_1CILi1EEESB_SB_EEENS1_32KernelTmaWarpSpecializedPingpongEEENS5_IJNSA_ILi64EEENSA_ILi128EEESG_EEEaNS5_IJNS4_6LayoutINS5_IJiNS5_IJNSA_ILi2EEEiEEEiEEENS5_IJlNS5_IJSB_SJ_EEElEEEEENSI_INS5_IJNS5_IJSF_iEEENS5_IJSG_iEEEiEEENS5_IJNS5_IJSG_NSA_ILi8192EEEEEENS5_IJSB_lEEElEEEEEEEEaNS5_IJlSB_lEEENS4_8TiledMMAINS4_8MMA_AtomIJNS4_4SM904GMMA6SPARSE28GMMA_64x128x64_S32S8S8_SS_TNILNS12_9SparseSelE0EEEEEENSI_ISC_NS5_IJNSA_ILi0EEES18_S18_EEEEENS5_IJNS4_10UnderscoreES1B_S1B_EEEEENS4_13SM90_TMA_LOADENS4_14ComposedLayoutINS4_7SwizzleILi2ELi4ELi3EEENS4_25smem_sparse_ptr_flag_bitsILi2ELi8EEENSI_INS5_IJNS5_IJSB_NSA_ILi8EEEEEENS5_IJSJ_SF_EEEEEENS5_IJNS5_IJS18_SG_EEESM_EEEEEEEvNS4_8identityES1E_NS1F_INS1G_ILi3ELi4ELi3EEENS4_18smem_ptr_flag_bitsILi8EEENSI_INS5_IJS1K_SG_EEENS5_IJSG_SB_EEEEEEEvS1S_EENS_8epilogue10collective6detail29Sm90TmaWarpSpecializedAdapterINS22_15DefaultEpilogueIiNS5_IJSB_llEEES26_NS21_6thread17LinearCombinationIiLi1EiiLNS27_9ScaleType4KindE0ELNS_15FloatRoundStyleE2EiEENS1_15EpilogueDefaultEEEEEvvEEEEvNT_6ParamsE)
        .other          _ZN7cutlass13device_kernelINS_4gemm6kernel13GemmUniversalIN4cute5tupleIJiiiiEEENS1_10collective13CollectiveMmaINS1_40MainloopSm90TmaGmmaWarpSpecializedSparseILi10ENS5_IJNS4_1CILi1EEESB_SB_EEENS1_32KernelTmaWarpSpecializedPingpongEEENS5_IJNSA_ILi64EEENSA_ILi128EEESG_EEEaNS5_IJNS4_6LayoutINS5_IJiNS5_IJNSA_ILi2EEEiEEEiEEENS5_IJlNS5_IJSB_SJ_EEElEEEEENSI_INS5_IJNS5_IJSF_iEEENS5_IJSG_iEEEiEEENS5_IJNS5_IJSG_NSA_ILi8192EEEEEENS5_IJSB_lEEElEEEEEEEEaNS5_IJlSB_lEEENS4_8TiledMMAINS4_8MMA_AtomIJNS4_4SM904GMMA6SPARSE28GMMA_64x128x64_S32S8S8_SS_TNILNS12_9SparseSelE0EEEEEENSI_ISC_NS5_IJNSA_ILi0EEES18_S18_EEEEENS5_IJNS4_10UnderscoreES1B_S1B_EEEEENS4_13SM90_TMA_LOADENS4_14ComposedLayoutINS4_7SwizzleILi2ELi4ELi3EEENS4_25smem_sparse_ptr_flag_bitsILi2ELi8EEENSI_INS5_IJNS5_IJSB_NSA_ILi8EEEEEENS5_IJSJ_SF_EEEEEENS5_IJNS5_IJS18_SG_EEESM_EEEEEEEvNS4_8identityES1E_NS1F_INS1G_ILi3ELi4ELi3EEENS4_18smem_ptr_flag_bitsILi8EEENSI_INS5_IJS1K_SG_EEENS5_IJSG_SB_EEEEEEEvS1S_EENS_8epilogue10collective6detail29Sm90TmaWarpSpecializedAdapterINS22_15DefaultEpilogueIiNS5_IJSB_llEEES26_NS21_6thread17LinearCombinationIiLi1EiiLNS27_9ScaleType4KindE0ELNS_15FloatRoundStyleE2EiEENS1_15EpilogueDefaultEEEEEvvEEEEvNT_6ParamsE,@"STO_CUDA_ENTRY STV_DEFAULT"
_ZN7cutlass13device_kernelINS_4gemm6kernel13GemmUniversalIN4cute5tupleIJiiiiEEENS1_10collective13CollectiveMmaINS1_40MainloopSm90TmaGmmaWarpSpecializedSparseILi10ENS5_IJNS4_1CILi1EEESB_SB_EEENS1_32KernelTmaWarpSpecializedPingpongEEENS5_IJNSA_ILi64EEENSA_ILi128EEESG_EEEaNS5_IJNS4_6LayoutINS5_IJiNS5_IJNSA_ILi2EEEiEEEiEEENS5_IJlNS5_IJSB_SJ_EEElEEEEENSI_INS5_IJNS5_IJSF_iEEENS5_IJSG_iEEEiEEENS5_IJNS5_IJSG_NSA_ILi8192EEEEEENS5_IJSB_lEEElEEEEEEEEaNS5_IJlSB_lEEENS4_8TiledMMAINS4_8MMA_AtomIJNS4_4SM904GMMA6SPARSE28GMMA_64x128x64_S32S8S8_SS_TNILNS12_9SparseSelE0EEEEEENSI_ISC_NS5_IJNSA_ILi0EEES18_S18_EEEEENS5_IJNS4_10UnderscoreES1B_S1B_EEEEENS4_13SM90_TMA_LOADENS4_14ComposedLayoutINS4_7SwizzleILi2ELi4ELi3EEENS4_25smem_sparse_ptr_flag_bitsILi2ELi8EEENSI_INS5_IJNS5_IJSB_NSA_ILi8EEEEEENS5_IJSJ_SF_EEEEEENS5_IJNS5_IJS18_SG_EEESM_EEEEEEEvNS4_8identityES1E_NS1F_INS1G_ILi3ELi4ELi3EEENS4_18smem_ptr_flag_bitsILi8EEENSI_INS5_IJS1K_SG_EEENS5_IJSG_SB_EEEEEEEvS1S_EENS_8epilogue10collective6detail29Sm90TmaWarpSpecializedAdapterINS22_15DefaultEpilogueIiNS5_IJSB_llEEES26_NS21_6thread17LinearCombinationIiLi1EiiLNS27_9ScaleType4KindE0ELNS_15FloatRoundStyleE2EiEENS1_15EpilogueDefaultEEEEEvvEEEEvNT_6ParamsE:
[----:B------:R-:W-:Y:S01]  /*0000*/  LDC R1, c[0x0][0x28] ;  /* 0x00000a00ff017b82 */ /* 0x000fe20000000800 */
[----:B------:R-:W0:Y:S01]  /*0010*/  S2R R10, SR_TID.X ;  /* 0x00000000000a7919 */ /* 0x000e220000002100 */
[----:B------:R-:W-:Y:S01]  /*0020*/  ELECT P0, URZ, PT ;  /* 0x00000000003f782f */ /* 0x000fe20003800000 */
[----:B------:R-:W-:Y:S01]  /*0030*/  BSSY B0, `(.L_x_0) ;  /* 0x0000012000007945 */ /* 0x000fe20003800000 */
[--C-:B0-----:R-:W-:Y:S02]  /*0040*/  SHF.R.U32.HI R0, RZ, 0x5, R10.reuse ;  /* 0x00000005ff007819 */ /* 0x101fe4000001160a */
[----:B------:R-:W-:-:S03]  /*0050*/  SHF.R.U32.HI R4, RZ, 0x7, R10 ;  /* 0x00000007ff047819 */ /* 0x000fc6000001160a */
[----:B------:R-:W0:Y:S04]  /*0060*/  SHFL.IDX PT, R2, R0, RZ, 0x1f ;  /* 0x00001fff00027589 */ /* 0x000e2800000e0000 */
[----:B------:R1:W2:Y:S01]  /*0070*/  SHFL.IDX PT, R5, R4, RZ, 0x1f ;  /* 0x00001fff04057589 */ /* 0x0002a200000e0000 */
[----:B0-----:R-:W-:-:S13]  /*0080*/  ISETP.NE.OR P0, PT, R2, RZ, !P0 ;  /* 0x000000ff0200720c */ /* 0x001fda0004705670 */
[----:B-12---:R-:W-:Y:S05]  /*0090*/  @P0 BRA `(.L_x_1) ;  /* 0x00000000002c0947 */ /* 0x006fea0003800000 */
[----:B------:R-:W-:Y:S02]  /*00a0*/  ULDC.64 UR4, c[0x0][0x198] ;  /* 0x0000660000047ab9 */ /* 0x000fe40000000a00 */
[----:B------:R-:W-:Y:S02]  /*00b0*/  UIADD3 UR6, UP0, UR4, 0xf0, URZ ;  /* 0x000000f004067890 */ /* 0x000fe4000ff1e03f */
[----:B------:R-:W-:Y:S02]  /*00c0*/  UIADD3 UR8, UP1, UR4, 0x1f0, URZ ;  /* 0x000001f004087890 */ /* 0x000fe4000ff3e03f */
[----:B------:R-:W-:Y:S02]  /*00d0*/  UIADD3 UR4, UP2, UR4, 0x2f0, URZ ;  /* 0x000002f004047890 */ /* 0x000fe4000ff5e03f */
[----:B------:R-:W-:Y:S02]  /*00e0*/  UIADD3.X UR7, URZ, UR5, URZ, UP0, !UPT ;  /* 0x000000053f077290 */ /* 0x000fe400087fe43f */
[----:B------:R-:W-:-:S02]  /*00f0*/  UIADD3.X UR9, URZ, UR5, URZ, UP1, !UPT ;  /* 0x000000053f097290 */ /* 0x000fc40008ffe43f */
[----:B------:R-:W-:-:S05]  /*0100*/  UIADD3.X UR5, URZ, UR5, URZ, UP2, !UPT ;  /* 0x000000053f057290 */ /* 0x000fca00097fe43f */
[----:B------:R0:W-:Y:S02]  /*0110*/  UTMACCTL.PF [UR6] ;  /* 0x00000000060079b9 */ /* 0x0001e40008040000 */
[----:B------:R0:W-:Y:S02]  /*0120*/  UTMACCTL.PF [UR8] ;  /* 0x00000000080079b9 */ /* 0x0001e40008040000 */
[----:B------:R0:W-:Y:S02]  /*0130*/  UTMACCTL.PF [UR4] ;  /* 0x00000000040079b9 */ /* 0x0001e40008040000 */
[----:B0-----:R-:W-:Y:S01]  /*0140*/  NOP ;  /* 0x0000000000007918 */ /* 0x001fe20000000000 */
.L_x_1:
[----:B------:R-:W-:Y:S05]  /*0150*/  BSYNC B0 ;  /* 0x0000000000007941 */ /* 0x000fea0003800000 */
.L_x_0:
[----:B------:R-:W0:Y:S02]  /*0160*/  SHFL.IDX PT, R3, R0, RZ, 0x1f ;  /* 0x00001fff00037589 */ /* 0x000e2400000e0000 */
[----:B0-----:R-:W-:-:S13]  /*0170*/  ISETP.NE.AND P0, PT, R3, RZ, PT ;  /* 0x000000ff0300720c */ /* 0x001fda0003f05270 */
[----:B------:R-:W-:Y:S05]  /*0180*/  @P0 BRA `(.L_x_2) ;  /* 0x0000000000940947 */ /* 0x000fea0003800000 */
[----:B------:R-:W-:Y:S01]  /*0190*/  ELECT P0, URZ, PT ;  /* 0x00000000003f782f */ /* 0x000fe20003800000 */
[----:B------:R-:W-:-:S12]  /*01a0*/  BSSY B0, `(.L_x_2) ;  /* 0x0000023000007945 */ /* 0x000fd80003800000 */
[----:B------:R-:W-:Y:S05]  /*01b0*/  @!P0 BRA `(.L_x_3) ;  /* 0x0000000000848947 */ /* 0x000fea0003800000 */
[----:B------:R-:W0:Y:S01]  /*01c0*/  S2UR UR8, SR_CgaCtaId ;  /* 0x00000000000879c3 */ /* 0x000e220000008800 */
[----:B------:R-:W-:Y:S01]  /*01d0*/  UMOV UR4, 0x400 ;  /* 0x0000040000047882 */ /* 0x000fe20000000000 */
[----:B------:R-:W-:Y:S01]  /*01e0*/  UMOV UR5, 0x1 ;  /* 0x0000000100057882 */ /* 0x000fe20000000000 */
[----:B------:R-:W-:Y:S02]  /*01f0*/  UMOV UR6, 0x80 ;  /* 0x0000008000067882 */ /* 0x000fe40000000000 */
[----:B------:R-:W-:-:S04]  /*0200*/  UIADD3 UR6, -UR6, 0x100000, URZ ;  /* 0x0010000006067890 */ /* 0x000fc8000fffe13f */
[----:B------:R-:W-:Y:S02]  /*0210*/  USHF.L.U32 UR7, UR6, 0xb, URZ ;  /* 0x0000000b06077899 */ /* 0x000fe4000800063f */
[----:B------:R-:W-:Y:S02]  /*0220*/  USHF.L.U32 UR6, UR6, 0x1, URZ ;  /* 0x0000000106067899 */ /* 0x000fe4000800063f */
[----:B0-----:R-:W-:Y:S02]  /*0230*/  ULEA UR8, UR8, UR4, 0x18 ;  /* 0x0000000408087291 */ /* 0x001fe4000f8ec03f */
[----:B------:R-:W-:-:S04]  /*0240*/  UIADD3 UR4, -UR5, 0x100000, URZ ;  /* 0x0010000005047890 */ /* 0x000fc8000fffe13f */
[----:B------:R-:W-:Y:S02]  /*0250*/  USHF.L.U32 UR5, UR4, 0xb, URZ ;  /* 0x0000000b04057899 */ /* 0x000fe4000800063f */
[----:B------:R-:W-:Y:S01]  /*0260*/  USHF.L.U32 UR4, UR4, 0x1, URZ ;  /* 0x0000000104047899 */ /* 0x000fe2000800063f */
[----:B------:R-:W0:Y:S11]  /*0270*/  FENCE.VIEW.ASYNC.S ;  /* 0x00000000000073c6 */ /* 0x000e360000000000 */
[----:B0-----:R0:W1:Y:S01]  /*0280*/  SYNCS.EXCH.64 URZ, [UR8], UR4 ;  /* 0x00000004083f75b2 */ /* 0x0010620008000100 */
[----:B------:R0:W2:Y:S01]  /*0290*/  SYNCS.EXCH.64 URZ, [UR8+0x50], UR6 ;  /* 0x00005006083f75b2 */ /* 0x0000a20008000100 */
[----:B------:R0:W3:Y:S01]  /*02a0*/  SYNCS.EXCH.64 URZ, [UR8+0x8], UR4 ;  /* 0x00000804083f75b2 */ /* 0x0000e20008000100 */
[----:B------:R0:W4:Y:S01]  /*02b0*/  SYNCS.EXCH.64 URZ, [UR8+0x58], UR6 ;  /* 0x00005806083f75b2 */ /* 0x0001220008000100 */
[----:B------:R0:W0:Y:S01]  /*02c0*/  SYNCS.EXCH.64 URZ, [UR8+0x10], UR4 ;  /* 0x00001004083f75b2 */ /* 0x0000220008000100 */
        /* <DEDUP_REMOVED lines=15> */
[----:B------:R-:W-:Y:S01]  /*03c0*/  NOP ;  /* 0x0000000000007918 */ /* 0x000fe20000000000 */
.L_x_3:
[----:B0-----:R-:W-:Y:S05]  /*03d0*/  BSYNC B0 ;  /* 0x0000000000007941 */ /* 0x001fea0003800000 */
.L_x_2:
[----:B------:R-:W0:Y:S01]  /*03e0*/  SHFL.IDX PT, R6, R0, RZ, 0x1f ;  /* 0x00001fff00067589 */ /* 0x000e2200000e0000 */
[----:B------:R-:W-:Y:S01]  /*03f0*/  ELECT P0, URZ, PT ;  /* 0x00000000003f782f */ /* 0x000fe20003800000 */
[----:B------:R-:W-:Y:S01]  /*0400*/  NOP ;  /* 0x0000000000007918 */ /* 0x000fe20000000000 */
[----:B------:R-:W-:Y:S01]  /*0410*/  ELECT P1, URZ, PT ;  /* 0x00000000003f782f */ /* 0x000fe20003820000 */
[----:B------:R-:W5:Y:S01]  /*0420*/  SHFL.IDX PT, R3, R0, RZ, 0x1f ;  /* 0x00001fff00037589 */ /* 0x000f6200000e0000 */
[----:B------:R-:W-:Y:S01]  /*0430*/  UMOV UR4, 0x20 ;  /* 0x0000002000047882 */ /* 0x000fe20000000000 */
[----:B------:R-:W-:Y:S01]  /*0440*/  UMOV UR11, 0x80 ;  /* 0x00000080000b7882 */ /* 0x000fe20000000000 */
[----:B------:R-:W-:Y:S01]  /*0450*/  NOP ;  /* 0x0000000000007918 */ /* 0x000fe20000000000 */
[----:B------:R-:W1:Y:S01]  /*0460*/  SHFL.IDX PT, R4, R4, RZ, 0x1f ;  /* 0x00001fff04047589 */ /* 0x000e6200000e0000 */
[C---:B------:R-:W-:Y:S01]  /*0470*/  VIADD R33, R5.reuse, 0xffffffff ;  /* 0xffffffff05217836 */ /* 0x040fe20000000000 */
[----:B------:R-:W-:Y:S01]  /*0480*/  ULDC.64 UR20, c[0x0][0x208] ;  /* 0x0000820000147ab9 */ /* 0x000fe20000000a00 */
[----:B------:R-:W-:-:S03]  /*0490*/  ISETP.NE.AND P2, PT, R5, RZ, PT ;  /* 0x000000ff0500720c */ /* 0x000fc60003f45270 */
[----:B------:R-:W-:Y:S02]  /*04a0*/  ISETP.GE.U32.AND P3, PT, R33, 0x2, PT ;  /* 0x000000022100780c */ /* 0x000fe40003f66070 */
[----:B0-----:R-:W-:Y:S02]  /*04b0*/  ISETP.NE.OR P0, PT, R6, RZ, !P0 ;  /* 0x000000ff0600720c */ /* 0x001fe40004705670 */
[----:B-----5:R-:W-:Y:S02]  /*04c0*/  ISETP.NE.OR P1, PT, R3, RZ, !P1 ;  /* 0x000000ff0300720c */ /* 0x020fe40004f25670 */
[----:B------:R-:W-:Y:S02]  /*04d0*/  SHF.R.S32.HI R3, RZ, 0x1f, R2 ;  /* 0x0000001fff037819 */ /* 0x000fe40000011402 */
[----:B-1----:R-:W-:Y:S02]  /*04e0*/  R2UR UR12, R4 ;  /* 0x00000000040c72ca */ /* 0x002fe400000e0000 */
[----:B------:R-:W-:-:S05]  /*04f0*/  LEA.HI R3, R3, R2, RZ, 0x2 ;  /* 0x0000000203037211 */ /* 0x000fca00078f10ff */
[----:B------:R-:W-:Y:S01]  /*0500*/  VOTEU.ALL UP0, P0 ;  /* 0x00000000003f7886 */ /* 0x000fe20000000000 */
[----:B------:R-:W-:Y:S01]  /*0510*/  LOP3.LUT R3, R3, 0xfffffffc, RZ, 0xc0, !PT ;  /* 0xfffffffc03037812 */ /* 0x000fe200078ec0ff */
[----:B------:R-:W-:-:S03]  /*0520*/  VOTEU.ALL UP1, P1 ;  /* 0x00000000003f7886 */ /* 0x000fc60000820000 */
[----:B------:R-:W0:Y:S01]  /*0530*/  @!UP0 S2UR UR7, SR_CgaCtaId ;  /* 0x00000000000789c3 */ /* 0x000e220000008800 */
[----:B------:R-:W-:Y:S01]  /*0540*/  @!UP0 UMOV UR6, 0x400 ;  /* 0x0000040000068882 */ /* 0x000fe20000000000 */
[----:B------:R-:W-:-:S04]  /*0550*/  @!UP0 UIADD3 UR4, -UR4, 0x100000, URZ ;  /* 0x0010000004048890 */ /* 0x000fc8000fffe13f */
[----:B------:R-:W-:Y:S02]  /*0560*/  @!UP0 USHF.L.U32 UR5, UR4, 0xb, URZ ;  /* 0x0000000b04058899 */ /* 0x000fe4000800063f */
[----:B------:R-:W-:Y:S01]  /*0570*/  @!UP0 USHF.L.U32 UR4, UR4, 0x1, URZ ;  /* 0x0000000104048899 */ /* 0x000fe2000800063f */
[----:B------:R-:W-:Y:S01]  /*0580*/  IMAD.IADD R20, R2, 0x1, -R3 ;  /* 0x0000000102147824 */ /* 0x000fe200078e0a03 */
[----:B------:R-:W-:Y:S01]  /*0590*/  @!UP1 UMOV UR9, 0x400 ;  /* 0x0000040000099882 */ /* 0x000fe20000000000 */
[----:B------:R-:W-:Y:S01]  /*05a0*/  VOTEU.ALL UP2, P1 ;  /* 0x00000000003f7886 */ /* 0x000fe20000840000 */
[----:B------:R-:W-:Y:S01]  /*05b0*/  VOTEU.ALL UP3, P1 ;  /* 0x00000000003f7886 */ /* 0x000fe20000860000 */
[----:B------:R-:W-:Y:S01]  /*05c0*/  VOTEU.ALL UP4, P1 ;  /* 0x00000000003f7886 */ /* 0x000fe20000880000 */
[----:B------:R-:W1:Y:S01]  /*05d0*/  @!UP1 S2UR UR10, SR_CgaCtaId ;  /* 0x00000000000a99c3 */ /* 0x000e620000008800 */
[----:B------:R-:W-:Y:S01]  /*05e0*/  VOTEU.ALL UP5, P1 ;  /* 0x00000000003f7886 */ /* 0x000fe200008a0000 */
[----:B------:R-:W-:-:S04]  /*05f0*/  SHF.R.S32.HI R3, RZ, 0x1f, R10 ;  /* 0x0000001fff037819 */ /* 0x000fc8000001140a */
[----:B------:R-:W-:-:S04]  /*0600*/  LEA.HI R3, R3, R10, RZ, 0x7 ;  /* 0x0000000a03037211 */ /* 0x000fc800078f38ff */
[----:B------:R-:W-:-:S05]  /*0610*/  LOP3.LUT R3, R3, 0xffffff80, RZ, 0xc0, !PT ;  /* 0xffffff8003037812 */ /* 0x000fca00078ec0ff */
[----:B------:R-:W-:Y:S01]  /*0620*/  IMAD.IADD R11, R10, 0x1, -R3 ;  /* 0x000000010a0b7824 */ /* 0x000fe200078e0a03 */
[----:B0-----:R-:W-:Y:S02]  /*0630*/  @!UP0 ULEA UR8, UR7, UR6, 0x18 ;  /* 0x0000000607088291 */ /* 0x001fe4000f8ec03f */
[----:B------:R-:W-:-:S04]  /*0640*/  @!UP1 UIADD3 UR6, -UR11, 0x100000, URZ ;  /* 0x001000000b069890 */ /* 0x000fc8000fffe13f */
[----:B------:R-:W-:Y:S02]  /*0650*/  @!UP1 USHF.L.U32 UR7, UR6, 0xb, URZ ;  /* 0x0000000b06079899 */ /* 0x000fe4000800063f */
[----:B------:R-:W-:Y:S01]  /*0660*/  @!UP1 USHF.L.U32 UR6, UR6, 0x1, URZ ;  /* 0x0000000106069899 */ /* 0x000fe2000800063f */
[----:B------:R-:W-:Y:S01]  /*0670*/  VOTEU.ALL UP0, P0 ;  /* 0x00000000003f7886 */ /* 0x000fe20000000000 */
[----:B-1----:R-:W-:Y:S01]  /*0680*/  @!UP1 ULEA UR9, UR10, UR9, 0x18 ;  /* 0x000000090a099291 */ /* 0x002fe2000f8ec03f */
[----:B------:R-:W-:Y:S02]  /*0690*/  VOTEU.ALL UP1, P0 ;  /* 0x00000000003f7886 */ /* 0x000fe40000020000 */
[----:B------:R-:W-:Y:S01]  /*06a0*/  ULDC.64 UR10, c[0x0][0x698] ;  /* 0x0001a600000a7ab9 */ /* 0x000fe20000000a00 */
[----:B------:R-:W-:Y:S01]  /*06b0*/  ISETP.NE.AND P0, PT, R20, 0x3, PT ;  /* 0x000000031400780c */ /* 0x000fe20003f05270 */
[----:B------:R-:W0:Y:S02]  /*06c0*/  FENCE.VIEW.ASYNC.S ;  /* 0x00000000000073c6 */ /* 0x000e240000000000 */
[----:B0-----:R0:W2:Y:S01]  /*06d0*/  @!UP0 SYNCS.EXCH.64 URZ, [UR8+0xd0], UR4 ;  /* 0x0000d004083f85b2 */ /* 0x0010a20008000100 */
[----:B------:R-:W-:-:S02]  /*06e0*/  ISETP.NE.U32.AND P1, PT, RZ, UR10, PT ;  /* 0x0000000aff007c0c */ /* 0x000fc4000bf25070 */
[----:B------:R-:W-:Y:S02]  /*06f0*/  ISETP.EQ.OR P0, PT, R20, RZ, !P0 ;  /* 0x000000ff1400720c */ /* 0x000fe40004702670 */
[----:B------:R-:W-:Y:S02]  /*0700*/  ISETP.NE.AND.EX P1, PT, RZ, UR11, PT, P1 ;  /* 0x0000000bff007c0c */ /* 0x000fe4000bf25310 */
[----:B------:R-:W-:-:S04]  /*0710*/  ISETP.EQ.AND P0, PT, R5, RZ, P0 ;  /* 0x000000ff0500720c */ /* 0x000fc80000702270 */
[----:B------:R-:W-:-:S04]  /*0720*/  SEL R7, RZ, 0x1, !P0 ;  /* 0x00000001ff077807 */ /* 0x000fc80004000000 */
[----:B------:R-:W-:Y:S01]  /*0730*/  SEL R7, R7, 0x2, P3 ;  /* 0x0000000207077807 */ /* 0x000fe20001800000 */
[----:B------:R0:W2:Y:S01]  /*0740*/  @!UP1 SYNCS.EXCH.64 URZ, [UR8+0xd8], UR4 ;  /* 0x0000d804083f95b2 */ /* 0x0000a20008000100 */
[----:B------:R-:W-:Y:S01]  /*0750*/  NOP ;  /* 0x0000000000007918 */ /* 0x000fe20000000000 */
[----:B------:R0:W2:Y:S01]  /*0760*/  @!UP2 SYNCS.EXCH.64 URZ, [UR9+0xb0], UR6 ;  /* 0x0000b006093fa5b2 */ /* 0x0000a20008000100 */
[----:B------:R0:W2:Y:S01]  /*0770*/  @!UP3 SYNCS.EXCH.64 URZ, [UR9+0xb8], UR6 ;  /* 0x0000b806093fb5b2 */ /* 0x0000a20008000100 */
[----:B------:R0:W2:Y:S01]  /*0780*/  @!UP4 SYNCS.EXCH.64 URZ, [UR9+0xc0], UR6 ;  /* 0x0000c006093fc5b2 */ /* 0x0000a20008000100 */
[----:B------:R0:W2:Y:S01]  /*0790*/  @!UP5 SYNCS.EXCH.64 URZ, [UR9+0xc8], UR6 ;  /* 0x0000c806093fd5b2 */ /* 0x0000a20008000100 */
[----:B------:R-:W-:Y:S01]  /*07a0*/  NOP ;  /* 0x0000000000007918 */ /* 0x000fe20000000000 */
[----:B--234-:R-:W-:Y:S06]  /*07b0*/  BAR.SYNC.DEFER_BLOCKING 0x0 ;  /* 0x0000000000007b1d */ /* 0x01cfec0000010000 */
[----:B0-----:R-:W-:Y:S05]  /*07c0*/  @!P1 BRA `(.L_x_4) ;  /* 0x00000000001c9947 */ /* 0x001fea0003800000 */
[----:B------:R-:W0:Y:S02]  /*07d0*/  LDC.64 R2, c[0x0][0x698] ;  /* 0x0001a600ff027b82 */ /* 0x000e240000000a00 */
[----:B0-----:R-:W2:Y:S02]  /*07e0*/  LDG.E.64 R2, desc[UR20][R2.64] ;  /* 0x0000001402027981 */ /* 0x001ea4000c1e1b00 */
[----:B--2---:R-:W-:-:S04]  /*07f0*/  ISETP.NE.U32.AND P0, PT, R2, RZ, PT ;  /* 0x000000ff0200720c */ /* 0x004fc80003f05070 */
[----:B------:R-:W-:-:S13]  /*0800*/  ISETP.NE.AND.EX P0, PT, R3, RZ, PT, P0 ;  /* 0x000000ff0300720c */ /* 0x000fda0003f05300 */
[----:B------:R-:W-:Y:S05]  /*0810*/  @!P0 BRA `(.L_x_4) ;  /* 0x0000000000088947 */ /* 0x000fea0003800000 */
[----:B------:R2:W5:Y:S01]  /*0820*/  LD.E R12, desc[UR20][R2.64] ;  /* 0x00000014020c7980 */ /* 0x000562000c101900 */
[----:B------:R-:W-:Y:S05]  /*0830*/  BRA `(.L_x_5) ;  /* 0x0000000000207947 */ /* 0x000fea0003800000 */
.L_x_4:
[----:B------:R-:W-:Y:S02]  /*0840*/  ULDC.64 UR4, c[0x0][0x688] ;  /* 0x0001a20000047ab9 */ /* 0x000fe40000000a00 */
[----:B------:R-:W-:-:S04]  /*0850*/  ISETP.NE.U32.AND P0, PT, RZ, UR4, PT ;  /* 0x00000004ff007c0c */ /* 0x000fc8000bf05070 */
[----:B------:R-:W-:-:S13]  /*0860*/  ISETP.NE.AND.EX P0, PT, RZ, UR5, PT, P0 ;  /* 0x00000005ff007c0c */ /* 0x000fda000bf05300 */
[----:B------:R-:W-:Y:S05]  /*0870*/  @!P0 BRA `(.L_x_6) ;  /* 0x00000000000c8947 */ /* 0x000fea0003800000 */
[----:B------:R-:W0:Y:S02]  /*0880*/  LDC.64 R12, c[0x0][0x688] ;  /* 0x0001a200ff0c7b82 */ /* 0x000e240000000a00 */
[----:B0-----:R0:W5:Y:S01]  /*0890*/  LDG.E R12, desc[UR20][R12.64] ;  /* 0x000000140c0c7981 */ /* 0x001162000c1e1900 */
[----:B------:R-:W-:Y:S05]  /*08a0*/  BRA `(.L_x_5) ;  /* 0x0000000000047947 */ /* 0x000fea0003800000 */
.L_x_6:
[----:B------:R-:W1:Y:S02]  /*08b0*/  LDC R12, c[0x0][0x680] ;  /* 0x0001a000ff0c7b82 */ /* 0x000e640000000800 */
.L_x_5:
[----:B------:R-:W-:Y:S02]  /*08c0*/  ULDC.64 UR4, c[0x0][0x6a0] ;  /* 0x0001a80000047ab9 */ /* 0x000fe40000000a00 */
[----:B------:R-:W-:-:S04]  /*08d0*/  ISETP.NE.U32.AND P0, PT, RZ, UR4, PT ;  /* 0x00000004ff007c0c */ /* 0x000fc8000bf05070 */
[----:B------:R-:W-:-:S13]  /*08e0*/  ISETP.NE.AND.EX P0, PT, RZ, UR5, PT, P0 ;  /* 0x00000005ff007c0c */ /* 0x000fda000bf05300 */
[----:B------:R-:W-:Y:S05]  /*08f0*/  @!P0 BRA `(.L_x_7) ;  /* 0x00000000001c8947 */ /* 0x000fea0003800000 */
[----:B--2---:R-:W2:Y:S02]  /*0900*/  LDC.64 R2, c[0x0][0x6a0] ;  /* 0x0001a800ff027b82 */ /* 0x004ea40000000a00 */
[----:B--2---:R-:W2:Y:S02]  /*0910*/  LDG.E.64 R2, desc[UR20][R2.64] ;  /* 0x0000001402027981 */ /* 0x004ea4000c1e1b00 */
[----:B--2---:R-:W-:-:S04]  /*0920*/  ISETP.NE.U32.AND P0, PT, R2, RZ, PT ;  /* 0x000000ff0200720c */ /* 0x004fc80003f05070 */
[----:B------:R-:W-:-:S13]  /*0930*/  ISETP.NE.AND.EX P0, PT, R3, RZ, PT, P0 ;  /* 0x000000ff0300720c */ /* 0x000fda0003f05300 */
[----:B------:R-:W-:Y:S05]  /*0940*/  @!P0 BRA `(.L_x_7) ;  /* 0x0000000000088947 */ /* 0x000fea0003800000 */
[----:B0-----:R4:W5:Y:S01]  /*0950*/  LD.E R13, desc[UR20][R2.64] ;  /* 0x00000014020d7980 */ /* 0x001962000c101900 */
[----:B------:R-:W-:Y:S05]  /*0960*/  BRA `(.L_x_8) ;  /* 0x0000000000207947 */ /* 0x000fea0003800000 */
.L_x_7:
[----:B------:R-:W-:Y:S02]  /*0970*/  ULDC.64 UR4, c[0x0][0x690] ;  /* 0x0001a40000047ab9 */ /* 0x000fe40000000a00 */
[----:B------:R-:W-:-:S04]  /*0980*/  ISETP.NE.U32.AND P0, PT, RZ, UR4, PT ;  /* 0x00000004ff007c0c */ /* 0x000fc8000bf05070 */
[----:B------:R-:W-:-:S13]  /*0990*/  ISETP.NE.AND.EX P0, PT, RZ, UR5, PT, P0 ;  /* 0x00000005ff007c0c */ /* 0x000fda000bf05300 */
[----:B------:R-:W-:Y:S05]  /*09a0*/  @!P0 BRA `(.L_x_9) ;  /* 0x00000000000c8947 */ /* 0x000fea0003800000 */
[----:B--2---:R-:W0:Y:S02]  /*09b0*/  LDC.64 R2, c[0x0][0x690] ;  /* 0x0001a400ff027b82 */ /* 0x004e240000000a00 */
[----:B0-----:R3:W5:Y:S01]  /*09c0*/  LDG.E R13, desc[UR20][R2.64] ;  /* 0x00000014020d7981 */ /* 0x001762000c1e1900 */
[----:B------:R-:W-:Y:S05]  /*09d0*/  BRA `(.L_x_8) ;  /* 0x0000000000047947 */ /* 0x000fea0003800000 */
.L_x_9:
[----:B0-----:R-:W0:Y:S02]  /*09e0*/  LDC R13, c[0x0][0x684] ;  /* 0x0001a100ff0d7b82 */ /* 0x001e240000000800 */
.L_x_8:
[----:B------:R-:W1:Y:S01]  /*09f0*/  LDC R0, c[0x0][0x75c] ;  /* 0x0001d700ff007b82 */ /* 0x000e620000000800 */
[----:B------:R-:W2:Y:S01]  /*0a00*/  S2R R21, SR_CTAID.Y ;  /* 0x0000000000157919 */ /* 0x000ea20000002600 */
[----:B------:R-:W-:Y:S01]  /*0a10*/  ULDC UR8, c[0x0][0x604] ;  /* 0x0001810000087ab9 */ /* 0x000fe20000000800 */
[----:B------:R-:W-:Y:S01]  /*0a20*/  ISETP.NE.AND P0, PT, R5, 0x2, PT ;  /* 0x000000020500780c */ /* 0x000fe20003f05270 */
[----:B------:R-:W-:Y:S01]  /*0a30*/  UIADD3 UR8, UR8, 0x3f, URZ ;  /* 0x0000003f08087890 */ /* 0x000fe2000fffe03f */
[----:B------:R-:W0:Y:S01]  /*0a40*/  S2R R14, SR_CTAID.X ;  /* 0x00000000000e7919 */ /* 0x000e220000002500 */
[----:B------:R-:W-:Y:S01]  /*0a50*/  UMOV UR5, URZ ;  /* 0x0000003f00057c82 */ /* 0x000fe20008000000 */
[----:B------:R-:W-:Y:S01]  /*0a60*/  UMOV UR4, URZ ;  /* 0x0000003f00047c82 */ /* 0x000fe20008000000 */
[----:B------:R-:W-:Y:S01]  /*0a70*/  USHF.R.S32.HI UR9, URZ, 0x1f, UR8 ;  /* 0x0000001f3f097899 */ /* 0x000fe20008011408 */
[----:B------:R-:W-:-:S03]  /*0a80*/  ULDC.64 UR10, c[0x0][0x750] ;  /* 0x0001d400000a7ab9 */ /* 0x000fc60000000a00 */
[----:B------:R-:W-:Y:S01]  /*0a90*/  ULEA.HI UR9, UR9, UR8, URZ, 0x6 ;  /* 0x0000000809097291 */ /* 0x000fe2000f8f303f */
[----:B-1----:R-:W-:-:S13]  /*0aa0*/  ISETP.NE.AND P3, PT, R0, 0x1, PT ;  /* 0x000000010000780c */ /* 0x002fda0003f65270 */
[----:B------:R-:W0:Y:S01]  /*0ab0*/  @P3 LDC R15, c[0x0][0x10] ;  /* 0x00000400ff0f3b82 */ /* 0x000e220000000800 */
[----:B--234-:R-:W-:Y:S02]  /*0ac0*/  @P3 IMAD.MOV.U32 R2, RZ, RZ, R21 ;  /* 0x000000ffff023224 */ /* 0x01cfe400078e0015 */
[----:B------:R-:W-:Y:S02]  /*0ad0*/  @P3 IMAD.MOV.U32 R3, RZ, RZ, RZ ;  /* 0x000000ffff033224 */ /* 0x000fe400078e00ff */
[----:B------:R-:W-:-:S03]  /*0ae0*/  @P3 IMAD.MOV.U32 R5, RZ, RZ, RZ ;  /* 0x000000ffff053224 */ /* 0x000fc600078e00ff */
[----:B------:R-:W1:Y:S01]  /*0af0*/  @!P3 LDC R9, c[0x0][0xc] ;  /* 0x00000300ff09bb82 */ /* 0x000e620000000800 */
[----:B------:R-:W-:Y:S01]  /*0b00*/  ULDC UR6, c[0x0][0xc] ;  /* 0x0000030000067ab9 */ /* 0x000fe20000000800 */
[----:B------:R-:W-:Y:S02]  /*0b10*/  ULDC UR7, c[0x0][0x10] ;  /* 0x0000040000077ab9 */ /* 0x000fe40000000800 */
[----:B------:R-:W-:-:S04]  /*0b20*/  UIMAD.WIDE.U32 UR6, UR6, UR7, URZ ;  /* 0x00000007060672a5 */ /* 0x000fc8000f8e003f */
[----:B------:R-:W2:Y:S01]  /*0b30*/  LDC R8, c[0x0][0x14] ;  /* 0x00000500ff087b82 */ /* 0x000ea20000000800 */
[----:B0-----:R-:W-:-:S04]  /*0b40*/  @P3 IMAD.WIDE.U32 R2, R14, R15, R2 ;  /* 0x0000000f0e023225 */ /* 0x001fc800078e0002 */
[----:B------:R-:W-:Y:S02]  /*0b50*/  IMAD.MOV.U32 R15, RZ, RZ, RZ ;  /* 0x000000ffff0f7224 */ /* 0x000fe400078e00ff */
[----:B------:R-:W-:Y:S02]  /*0b60*/  @P3 IMAD.IADD R3, R3, 0x1, R5 ;  /* 0x0000000103033824 */ /* 0x000fe400078e0205 */
[----:B-1----:R-:W-:-:S04]  /*0b70*/  @!P3 IMAD.WIDE.U32 R4, R9, R21, R14 ;  /* 0x000000150904b225 */ /* 0x002fc800078e000e */
[----:B------:R-:W-:Y:S02]  /*0b80*/  @!P3 IMAD.MOV.U32 R2, RZ, RZ, R4 ;  /* 0x000000ffff02b224 */ /* 0x000fe400078e0004 */
[----:B------:R-:W-:Y:S02]  /*0b90*/  @!P3 IMAD.MOV.U32 R3, RZ, RZ, R5 ;  /* 0x000000ffff03b224 */ /* 0x000fe400078e0005 */
[C---:B--2---:R-:W-:Y:S02]  /*0ba0*/  IMAD R17, R8.reuse, UR7, RZ ;  /* 0x0000000708117c24 */ /* 0x044fe4000f8e02ff */
[----:B------:R-:W-:Y:S01]  /*0bb0*/  IMAD.WIDE.U32 R8, R8, UR6, RZ ;  /* 0x0000000608087c25 */ /* 0x000fe2000f8e00ff */
[----:B------:R-:W-:-:S03]  /*0bc0*/  USHF.R.S32.HI UR6, URZ, 0x6, UR9 ;  /* 0x000000063f067899 */ /* 0x000fc60008011409 */
[----:B------:R-:W-:Y:S01]  /*0bd0*/  IMAD.IADD R0, R9, 0x1, R17 ;  /* 0x0000000109007824 */ /* 0x000fe200078e0211 */
[----:B------:R-:W-:Y:S08]  /*0be0*/  @P0 BRA `(.L_x_10) ;  /* 0x0000000000200947 */ /* 0x000ff00003800000 */
[----:B------:R-:W-:Y:S01]  /*0bf0*/  UISETP.GE.U32.AND UP0, UPT, UR6, 0xa, UPT ;  /* 0x0000000a0600788c */ /* 0x000fe2000bf06070 */
[----:B------:R-:W-:Y:S01]  /*0c00*/  IADD3 R2, P0, R2, R8, RZ ;  /* 0x0000000802027210 */ /* 0x000fe20007f1e0ff */
[----:B------:R-:W-:-:S04]  /*0c10*/  UIMAD.WIDE.U32 UR4, UR6, -0x33333333, URZ ;  /* 0xcccccccd060478a5 */ /* 0x000fc8000f8e003f */
[----:B------:R-:W-:Y:S01]  /*0c20*/  USHF.R.U32.HI UR5, URZ, 0x3, UR5 ;  /* 0x000000033f057899 */ /* 0x000fe20008011605 */
[----:B------:R-:W-:Y:S02]  /*0c30*/  IMAD.X R3, R0, 0x1, R3, P0 ;  /* 0x0000000100037824 */ /* 0x000fe400000e0603 */
[----:B------:R-:W-:Y:S02]  /*0c40*/  UMOV UR4, URZ ;  /* 0x0000003f00047c82 */ /* 0x000fe40008000000 */
[----:B------:R-:W-:Y:S02]  /*0c50*/  @UP0 ULOP3.LUT UR4, UR5, 0x1, URZ, 0xc0, !UPT ;  /* 0x0000000105040892 */ /* 0x000fe4000f8ec03f */
[----:B------:R-:W-:-:S12]  /*0c60*/  UIMAD UR5, UR5, -0xa, UR6 ;  /* 0xfffffff6050578a4 */ /* 0x000fd8000f8e0206 */
.L_x_10:
[----:B------:R-:W-:Y:S01]  /*0c70*/  ISETP.GE.U32.AND P0, PT, R2, UR10, PT ;  /* 0x0000000a02007c0c */ /* 0x000fe2000bf06070 */
[----:B------:R-:W-:Y:S01]  /*0c80*/  IMAD.MOV.U32 R6, RZ, RZ, -0x1 ;  /* 0xffffffffff067424 */ /* 0x000fe200078e00ff */
[----:B------:R-:W-:Y:S01]  /*0c90*/  PRMT R16, RZ, 0x7610, R16 ;  /* 0x00007610ff107816 */ /* 0x000fe20000000010 */
[----:B------:R-:W-:Y:S01]  /*0ca0*/  IMAD.MOV.U32 R5, RZ, RZ, -0x1 ;  /* 0xffffffffff057424 */ /* 0x000fe200078e00ff */
[----:B------:R-:W-:Y:S01]  /*0cb0*/  ISETP.GE.U32.AND.EX P0, PT, R3, UR11, PT, P0 ;  /* 0x0000000b03007c0c */ /* 0x000fe2000bf06100 */
[----:B------:R-:W-:-:S12]  /*0cc0*/  IMAD.MOV.U32 R4, RZ, RZ, -0x1 ;  /* 0xffffffffff047424 */ /* 0x000fd800078e00ff */
[----:B------:R-:W-:Y:S05]  /*0cd0*/  @P0 BRA `(.L_x_11) ;  /* 0x00000004005c0947 */ /* 0x000fea0003800000 */
[----:B------:R-:W0:Y:S01]  /*0ce0*/  LDC.64 R24, c[0x0][0x728] ;  /* 0x0001ca00ff187b82 */ /* 0x000e220000000a00 */
[----:B------:R-:W-:Y:S02]  /*0cf0*/  IMAD.MOV.U32 R4, RZ, RZ, R2 ;  /* 0x000000ffff047224 */ /* 0x000fe400078e0002 */
[----:B------:R-:W-:-:S05]  /*0d00*/  IMAD.MOV.U32 R5, RZ, RZ, R3 ;  /* 0x000000ffff057224 */ /* 0x000fca00078e0003 */
[----:B------:R-:W1:Y:S08]  /*0d10*/  LDC R6, c[0x0][0x730] ;  /* 0x0001cc00ff067b82 */ /* 0x000e700000000800 */
[----:B------:R-:W2:Y:S01]  /*0d20*/  LDC.64 R26, c[0x0][0x720] ;  /* 0x0001c800ff1a7b82 */ /* 0x000ea20000000a00 */
[----:B0-----:R-:W-:-:S04]  /*0d30*/  ISETP.NE.U32.AND P0, PT, R24, RZ, PT ;  /* 0x000000ff1800720c */ /* 0x001fc80003f05070 */
[----:B------:R-:W-:-:S13]  /*0d40*/  ISETP.NE.AND.EX P0, PT, R25, RZ, PT, P0 ;  /* 0x000000ff1900720c */ /* 0x000fda0003f05300 */
[----:B-12---:R-:W-:Y:S05]  /*0d50*/  @!P0 BRA `(.L_x_12) ;  /* 0x0000000000288947 */ /* 0x006fea0003800000 */
[----:B------:R-:W0:Y:S02]  /*0d60*/  LDC R19, c[0x0][0x734] ;  /* 0x0001cd00ff137b82 */ /* 0x000e240000000800 */
[----:B0-----:R-:W-:-:S05]  /*0d70*/  IADD3 R19, P0, R2, R19, RZ ;  /* 0x0000001302137210 */ /* 0x001fca0007f1e0ff */
[----:B------:R-:W-:-:S04]  /*0d80*/  IMAD.X R23, RZ, RZ, R3, P0 ;  /* 0x000000ffff177224 */ /* 0x000fc800000e0603 */
[----:B------:R-:W-:-:S04]  /*0d90*/  IMAD.WIDE.U32 R4, R23, R24, RZ ;  /* 0x0000001817047225 */ /* 0x000fc800078e00ff */
[----:B------:R-:W-:-:S04]  /*0da0*/  IMAD.WIDE.U32 R16, P0, R19, R25, R4 ;  /* 0x0000001913107225 */ /* 0x000fc80007800004 */
[----:B------:R-:W-:-:S04]  /*0db0*/  IMAD.WIDE.U32 R4, R19, R24, RZ ;  /* 0x0000001813047225 */ /* 0x000fc800078e00ff */
[----:B------:R-:W-:Y:S01]  /*0dc0*/  IMAD.X R19, RZ, RZ, RZ, P0 ;  /* 0x000000ffff137224 */ /* 0x000fe200000e06ff */
[----:B------:R-:W-:Y:S01]  /*0dd0*/  IADD3 RZ, P0, R5, R16, RZ ;  /* 0x0000001005ff7210 */ /* 0x000fe20007f1e0ff */
[----:B------:R-:W-:-:S04]  /*0de0*/  IMAD.MOV.U32 R18, RZ, RZ, R17 ;  /* 0x000000ffff127224 */ /* 0x000fc800078e0011 */
[----:B------:R-:W-:-:S08]  /*0df0*/  IMAD.WIDE.U32.X R4, R23, R25, R18, P0 ;  /* 0x0000001917047225 */ /* 0x000fd000000e0412 */
.L_x_12:
[--C-:B------:R-:W-:Y:S01]  /*0e00*/  SHF.R.U64 R32, R4, R6, R5.reuse ;  /* 0x0000000604207219 */ /* 0x100fe20000001205 */
[----:B------:R-:W0:Y:S01]  /*0e10*/  LDC.64 R28, c[0x0][0x740] ;  /* 0x0001d000ff1c7b82 */ /* 0x000e220000000a00 */
[----:B------:R-:W-:Y:S01]  /*0e20*/  I2FP.F32.U32 R4, R14 ;  /* 0x0000000e00047245 */ /* 0x000fe20000201000 */
[----:B------:R-:W-:Y:S01]  /*0e30*/  ULDC UR7, c[0x0][0x150] ;  /* 0x0000540000077ab9 */ /* 0x000fe20000000800 */
[----:B------:R-:W-:Y:S02]  /*0e40*/  SHF.R.U32.HI R5, RZ, R6, R5 ;  /* 0x00000006ff057219 */ /* 0x000fe40000011605 */
[----:B------:R-:W-:Y:S01]  /*0e50*/  IADD3 R17, P0, RZ, -R32, RZ ;  /* 0x80000020ff117210 */ /* 0x000fe20007f1e0ff */
[----:B------:R-:W-:Y:S01]  /*0e60*/  FMUL R6, R4, UR7 ;  /* 0x0000000704067c20 */ /* 0x000fe20008400000 */
[----:B------:R-:W-:Y:S01]  /*0e70*/  ULDC UR7, c[0x0][0x154] ;  /* 0x0000550000077ab9 */ /* 0x000fe20000000800 */
[----:B------:R-:W1:Y:S02]  /*0e80*/  LDC R18, c[0x0][0x718] ;  /* 0x0001c600ff127b82 */ /* 0x000e640000000800 */
[----:B------:R-:W-:-:S02]  /*0e90*/  IMAD.X R19, RZ, RZ, ~R5, P0 ;  /* 0x000000ffff137224 */ /* 0x000fc400000e0e05 */
[----:B------:R-:W2:Y:S01]  /*0ea0*/  F2I.U32.TRUNC.NTZ R6, R6 ;  /* 0x0000000600067305 */ /* 0x000ea2000020f000 */
[----:B------:R-:W-:-:S03]  /*0eb0*/  IMAD.WIDE.U32 R4, R17, R26, R2 ;  /* 0x0000001a11047225 */ /* 0x000fc600078e0002 */
[----:B------:R-:W3:Y:S01]  /*0ec0*/  LDC R15, c[0x0][0x144] ;  /* 0x00005100ff0f7b82 */ /* 0x000ee20000000800 */
[----:B------:R-:W-:-:S04]  /*0ed0*/  IMAD R16, R19, R26, RZ ;  /* 0x0000001a13107224 */ /* 0x000fc800078e02ff */
[----:B------:R-:W-:-:S03]  /*0ee0*/  IMAD R17, R17, R27, R16 ;  /* 0x0000001b11117224 */ /* 0x000fc600078e0210 */
[----:B------:R-:W4:Y:S01]  /*0ef0*/  LDC R22, c[0x0][0x708] ;  /* 0x0001c200ff167b82 */ /* 0x000f220000000800 */
[----:B------:R-:W-:Y:S01]  /*0f00*/  IMAD.IADD R17, R5, 0x1, R17 ;  /* 0x0000000105117824 */ /* 0x000fe200078e0211 */
[----:B0-----:R-:W-:Y:S01]  /*0f10*/  ISETP.NE.U32.AND P0, PT, R28, RZ, PT ;  /* 0x000000ff1c00720c */ /* 0x001fe20003f05070 */
[----:B--2---:R-:W-:-:S03]  /*0f20*/  IMAD.MOV R5, RZ, RZ, -R6 ;  /* 0x000000ffff057224 */ /* 0x004fc600078e0a06 */
[----:B------:R-:W-:Y:S02]  /*0f30*/  ISETP.NE.AND.EX P0, PT, R29, RZ, PT, P0 ;  /* 0x000000ff1d00720c */ /* 0x000fe40003f05300 */
[----:B------:R-:W0:Y:S01]  /*0f40*/  LDC R19, c[0x0][0x758] ;  /* 0x0001d600ff137b82 */ /* 0x000e220000000800 */
[-CC-:B-1----:R-:W-:Y:S02]  /*0f50*/  SHF.R.U64 R26, R4, R18.reuse, R17.reuse ;  /* 0x00000012041a7219 */ /* 0x182fe40000001211 */
[----:B------:R-:W-:Y:S02]  /*0f60*/  I2FP.F32.U32 R4, R21 ;  /* 0x0000001500047245 */ /* 0x000fe40000201000 */
[----:B------:R-:W-:Y:S01]  /*0f70*/  SHF.R.U32.HI R17, RZ, R18, R17 ;  /* 0x00000012ff117219 */ /* 0x000fe20000011611 */
[----:B------:R-:W-:Y:S02]  /*0f80*/  IMAD.MOV.U32 R18, RZ, RZ, 0x1 ;  /* 0x00000001ff127424 */ /* 0x000fe400078e00ff */
[----:B------:R-:W1:Y:S01]  /*0f90*/  LDC R24, c[0x0][0x148] ;  /* 0x00005200ff187b82 */ /* 0x000e620000000800 */
[----:B---3--:R-:W-:-:S02]  /*0fa0*/  IMAD R6, R15, R5, R14 ;  /* 0x000000050f067224 */ /* 0x008fc400078e020e */
[----:B------:R-:W-:Y:S01]  /*0fb0*/  FMUL R5, R4, UR7 ;  /* 0x0000000704057c20 */ /* 0x000fe20008400000 */
[----:B------:R-:W-:-:S04]  /*0fc0*/  IMAD.MOV.U32 R4, RZ, RZ, -0x1 ;  /* 0xffffffffff047424 */ /* 0x000fc800078e00ff */
[----:B------:R-:W2:Y:S01]  /*0fd0*/  LDC R25, c[0x0][0x700] ;  /* 0x0001c000ff197b82 */ /* 0x000ea20000000800 */
[-CC-:B----4-:R-:W-:Y:S02]  /*0fe0*/  SHF.R.U64 R34, R26, R22.reuse, R17.reuse ;  /* 0x000000161a227219 */ /* 0x190fe40000001211 */
[----:B------:R-:W-:Y:S02]  /*0ff0*/  SHF.R.U32.HI R14, RZ, R22, R17 ;  /* 0x00000016ff0e7219 */ /* 0x000fe40000011611 */
[----:B------:R3:W4:Y:S03]  /*1000*/  F2I.U32.TRUNC.NTZ R22, R5 ;  /* 0x0000000500167305 */ /* 0x000726000020f000 */
[----:B------:R-:W1:Y:S01]  /*1010*/  LDC R27, c[0x0][0x748] ;  /* 0x0001d200ff1b7b82 */ /* 0x000e620000000800 */
[-C--:B0-----:R-:W-:Y:S02]  /*1020*/  SHF.R.U64 R36, R34, R19.reuse, R14 ;  /* 0x0000001322247219 */ /* 0x081fe4000000120e */
[----:B------:R-:W-:-:S02]  /*1030*/  SHF.L.U32 R4, R4, R19, RZ ;  /* 0x0000001304047219 */ /* 0x000fc400000006ff */
[-C--:B------:R-:W-:Y:S02]  /*1040*/  SHF.R.U32.HI R14, RZ, R19.reuse, R14 ;  /* 0x00000013ff0e7219 */ /* 0x080fe4000001160e */
[----:B------:R-:W-:Y:S01]  /*1050*/  SHF.L.U32 R18, R18, R19, RZ ;  /* 0x0000001312127219 */ /* 0x000fe200000006ff */
[----:B------:R-:W0:Y:S01]  /*1060*/  LDC R31, c[0x0][0x738] ;  /* 0x0001ce00ff1f7b82 */ /* 0x000e220000000800 */
[----:B------:R-:W-:Y:S01]  /*1070*/  LOP3.LUT R19, RZ, R4, RZ, 0x33, !PT ;  /* 0x00000004ff137212 */ /* 0x000fe200078e33ff */
[----:B------:R-:W-:Y:S02]  /*1080*/  IMAD.MOV.U32 R4, RZ, RZ, R36 ;  /* 0x000000ffff047224 */ /* 0x000fe400078e0024 */
[----:B---3--:R-:W-:-:S04]  /*1090*/  IMAD.MOV.U32 R5, RZ, RZ, R14 ;  /* 0x000000ffff057224 */ /* 0x008fc800078e000e */
[----:B------:R-:W3:Y:S01]  /*10a0*/  LDC R30, c[0x0][0x710] ;  /* 0x0001c400ff1e7b82 */ /* 0x000ee20000000800 */
[----:B----4-:R-:W-:Y:S05]  /*10b0*/  @!P0 BRA `(.L_x_13) ;  /* 0x0000000000288947 */ /* 0x010fea0003800000 */
[----:B------:R-:W4:Y:S02]  /*10c0*/  LDC R17, c[0x0][0x74c] ;  /* 0x0001d300ff117b82 */ /* 0x000f240000000800 */
[----:B----4-:R-:W-:-:S05]  /*10d0*/  IADD3 R17, P0, R36, R17, RZ ;  /* 0x0000001124117210 */ /* 0x010fca0007f1e0ff */
        /* <DEDUP_REMOVED lines=8> */
.L_x_13:
[----:B-1----:R-:W-:Y:S01]  /*1160*/  SHF.R.U64 R4, R4, R27, R5 ;  /* 0x0000001b04047219 */ /* 0x002fe20000001205 */
[----:B--2---:R-:W-:Y:S01]  /*1170*/  VIADD R5, R25, 0xffffffff ;  /* 0xffffffff19057836 */ /* 0x004fe20000000000 */
[----:B------:R-:W-:Y:S01]  /*1180*/  LOP3.LUT R19, R34, R19, RZ, 0xc0, !PT ;  /* 0x0000001322137212 */ /* 0x000fe200078ec0ff */
[----:B------:R-:W-:Y:S02]  /*1190*/  IMAD.MOV R22, RZ, RZ, -R22 ;  /* 0x000000ffff167224 */ /* 0x000fe400078e0a16 */
[----:B------:R-:W-:Y:S01]  /*11a0*/  IMAD.MOV R14, RZ, RZ, -R4 ;  /* 0x000000ffff0e7224 */ /* 0x000fe200078e0a04 */
[----:B------:R-:W-:Y:S01]  /*11b0*/  LOP3.LUT R5, R26, R5, RZ, 0xc0, !PT ;  /* 0x000000051a057212 */ /* 0x000fe200078ec0ff */
[----:B------:R-:W-:Y:S02]  /*11c0*/  IMAD R19, R18, R4, R19 ;  /* 0x0000000412137224 */ /* 0x000fe400078e0213 */
[----:B------:R-:W-:Y:S02]  /*11d0*/  @P3 IMAD R6, R24, R22, R21 ;  /* 0x0000001618063224 */ /* 0x000fe400078e0215 */
[----:B0-----:R-:W-:-:S02]  /*11e0*/  IMAD R4, R14, R31, R36 ;  /* 0x0000001f0e047224 */ /* 0x001fc400078e0224 */
[----:B---3--:R-:W-:Y:S02]  /*11f0*/  IMAD R6, R19, R30, R6 ;  /* 0x0000001e13067224 */ /* 0x008fe400078e0206 */
[----:B------:R-:W-:Y:S02]  /*1200*/  IMAD R15, R4, R25, R5 ;  /* 0x00000019040f7224 */ /* 0x000fe400078e0205 */
[----:B------:R-:W-:Y:S02]  /*1210*/  IMAD.MOV.U32 R16, RZ, RZ, 0x1 ;  /* 0x00000001ff107424 */ /* 0x000fe400078e00ff */
[----:B------:R-:W-:Y:S01]  /*1220*/  IMAD.MOV.U32 R4, RZ, RZ, R32 ;  /* 0x000000ffff047224 */ /* 0x000fe200078e0020 */
[----:B------:R-:W-:Y:S02]  /*1230*/  SEL R5, R15, R6, !P3 ;  /* 0x000000060f057207 */ /* 0x000fe40005800000 */
[----:B------:R-:W-:-:S07]  /*1240*/  SEL R6, R6, R15, !P3 ;  /* 0x0000000f06067207 */ /* 0x000fce0005800000 */
.L_x_11:
[----:B------:R-:W-:Y:S05]  /*1250*/  @!P2 BRA `(.L_x_14) ;  /* 0x0000005c0024a947 */ /* 0x000fea0003800000 */
[----:B------:R-:W-:-:S13]  /*1260*/  ISETP.GT.U32.AND P0, PT, R33, 0x1, PT ;  /* 0x000000012100780c */ /* 0x000fda0003f04070 */
[----:B------:R-:W-:Y:S05]  /*1270*/  @P0 EXIT ;  /* 0x000000000000094d */ /* 0x000fea0003800000 */
.L_x_15:
[----:B------:R-:W-:-:S08]  /*1280*/  NOP ;  /* 0x0000000000007918 */ /* 0x000fd00000000000 */
[----:B------:R-:W0:Y:S02]  /*1290*/  USETMAXREG.TRY_ALLOC.CTAPOOL UP0, 0xe8 ;  /* 0x000000e8000079c8 */ /* 0x000e240008000600 */
[----:B0-----:R-:W-:-:S13]  /*12a0*/  PLOP3.LUT P0, PT, PT, PT, UP0, 0x80, 0x0 ;  /* 0x000000000000781c */ /* 0x001fda0003f0f008 */
[----:B------:R-:W-:Y:S05]  /*12b0*/  @!P0 BRA `(.L_x_15) ;  /* 0xfffffffc00f08947 */ /* 0x000fea000383ffff */
[----:B------:R-:W-:-:S13]  /*12c0*/  LOP3.LUT P0, RZ, R16, 0xff, RZ, 0xc0, !PT ;  /* 0x000000ff10ff7812 */ /* 0x000fda000780c0ff */
[----:B------:R-:W-:Y:S05]  /*12d0*/  @!P0 EXIT ;  /* 0x000000000000894d */ /* 0x000fea0003800000 */
[----:B------:R-:W0:Y:S01]  /*12e0*/  S2UR UR8, SR_CgaCtaId ;  /* 0x00000000000879c3 */ /* 0x000e220000008800 */
[----:B------:R-:W-:Y:S01]  /*12f0*/  SHF.R.S32.HI R14, RZ, 0x1f, R11 ;  /* 0x0000001fff0e7819 */ /* 0x000fe2000001140b */
[----:B------:R-:W-:Y:S01]  /*1300*/  UMOV UR7, 0x400 ;  /* 0x0000040000077882 */ /* 0x000fe20000000000 */
[-C--:B------:R-:W-:Y:S01]  /*1310*/  LEA.HI R10, R11, R11.reuse, RZ, 0x1 ;  /* 0x0000000b0b0a7211 */ /* 0x080fe200078f08ff */
[----:B------:R-:W-:Y:S01]  /*1320*/  UIADD3 UR9, UR12, -0x1, URZ ;  /* 0xffffffff0c097890 */ /* 0x000fe2000fffe03f */
[CC--:B------:R-:W-:Y:S01]  /*1330*/  LEA.HI R15, R14.reuse, R11.reuse, RZ, 0x2 ;  /* 0x0000000b0e0f7211 */ /* 0x0c0fe200078f10ff */
[----:B------:R-:W-:Y:S01]  /*1340*/  ULDC UR16, c[0x0][0x284] ;  /* 0x0000a10000107ab9 */ /* 0x000fe20000000800 */
[----:B------:R-:W-:Y:S01]  /*1350*/  LEA.HI R18, R14, R11, RZ, 0x5 ;  /* 0x0000000b0e127211 */ /* 0x000fe200078f28ff */
[----:B------:R-:W-:Y:S01]  /*1360*/  UISETP.NE.AND UP0, UPT, UR9, URZ, UPT ;  /* 0x0000003f0900728c */ /* 0x000fe2000bf05270 */
[--C-:B------:R-:W-:Y:S01]  /*1370*/  SHF.R.S32.HI R16, RZ, 0x2, R15.reuse ;  /* 0x00000002ff107819 */ /* 0x100fe2000001140f */
[----:B------:R-:W-:Y:S01]  /*1380*/  USHF.L.U32 UR19, UR6, 0x1, URZ ;  /* 0x0000000106137899 */ /* 0x000fe2000800063f */
[----:B------:R-:W-:Y:S01]  /*1390*/  SHF.R.S32.HI R17, RZ, 0x1f, R15 ;  /* 0x0000001fff117819 */ /* 0x000fe2000001140f */
[----:B------:R-:W-:Y:S01]  /*13a0*/  USEL UR11, URZ, 0x1, UP0 ;  /* 0x000000013f0b7887 */ /* 0x000fe20008000000 */
[----:B------:R-:W-:-:S02]  /*13b0*/  LOP3.LUT R14, R10, 0x3ffffe, RZ, 0xc0, !PT ;  /* 0x003ffffe0a0e7812 */ /* 0x000fc400078ec0ff */
[----:B------:R-:W-:Y:S02]  /*13c0*/  LOP3.LUT R20, R15, 0xfffffffc, RZ, 0xc0, !PT ;  /* 0xfffffffc0f147812 */ /* 0x000fe400078ec0ff */
[----:B------:R-:W-:Y:S01]  /*13d0*/  LEA.HI R15, R17, R16, RZ, 0x3 ;  /* 0x00000010110f7211 */ /* 0x000fe200078f18ff */
[C---:B------:R-:W-:Y:S01]  /*13e0*/  IMAD.IADD R14, R11.reuse, 0x1, -R14 ;  /* 0x000000010b0e7824 */ /* 0x040fe200078e0a0e */
[----:B------:R-:W-:Y:S01]  /*13f0*/  SHF.R.S32.HI R18, RZ, 0x5, R18 ;  /* 0x00000005ff127819 */ /* 0x000fe20000011412 */
[----:B------:R-:W-:Y:S01]  /*1400*/  IMAD.IADD R17, R11, 0x1, -R20 ;  /* 0x000000010b117824 */ /* 0x000fe200078e0a14 */
[----:B------:R-:W-:Y:S01]  /*1410*/  SHF.R.S32.HI R11, RZ, 0x1, R10 ;  /* 0x00000001ff0b7819 */ /* 0x000fe2000001140a */
[----:B------:R-:W-:Y:S01]  /*1420*/  IMAD.U32 R96, RZ, RZ, UR11 ;  /* 0x0000000bff607e24 */ /* 0x000fe2000f8e00ff */
[----:B------:R-:W-:Y:S01]  /*1430*/  LOP3.LUT R15, R15, 0xfffffff8, RZ, 0xc0, !PT ;  /* 0xfffffff80f0f7812 */ /* 0x000fe200078ec0ff */
[----:B0-----:R-:W-:Y:S01]  /*1440*/  ULEA UR7, UR8, UR7, 0x18 ;  /* 0x0000000708077291 */ /* 0x001fe2000f8ec03f */
[----:B------:R-:W-:Y:S01]  /*1450*/  LEA.HI R10, R10, R11, RZ, 0x1 ;  /* 0x0000000b0a0a7211 */ /* 0x000fe200078f08ff */
[----:B------:R-:W-:Y:S01]  /*1460*/  IMAD R14, R18, 0x2, R14 ;  /* 0x00000002120e7824 */ /* 0x000fe200078e020e */
[----:B------:R-:W-:Y:S01]  /*1470*/  USHF.L.U32 UR8, UR9, 0x3, URZ ;  /* 0x0000000309087899 */ /* 0x000fe2000800063f */
[----:B------:R-:W-:Y:S01]  /*1480*/  IMAD.IADD R15, R16, 0x1, -R15 ;  /* 0x00000001100f7824 */ /* 0x000fe200078e0a0f */
[----:B------:R-:W-:Y:S01]  /*1490*/  LOP3.LUT R10, R10, 0x7fffffe, RZ, 0xc0, !PT ;  /* 0x07fffffe0a0a7812 */ /* 0x000fe200078ec0ff */
[----:B------:R-:W-:Y:S01]  /*14a0*/  UIADD3 UR9, UR7, 0x180, URZ ;  /* 0x0000018007097890 */ /* 0x000fe2000fffe03f */
[----:B------:R-:W-:Y:S01]  /*14b0*/  VIMNMX R16, RZ, UR6, PT ;  /* 0x00000006ff107c48 */ /* 0x000fe2000bfe0100 */
[----:B------:R-:W-:Y:S01]  /*14c0*/  UIADD3 UR10, UR7, 0xa180, URZ ;  /* 0x0000a180070a7890 */ /* 0x000fe2000fffe03f */
[--C-:B------:R-:W-:Y:S01]  /*14d0*/  IMAD R14, R14, 0x8, R15.reuse ;  /* 0x000000080e0e7824 */ /* 0x100fe200078e020f */
[----:B------:R-:W-:Y:S01]  /*14e0*/  USHF.R.U32.HI UR9, URZ, 0x4, UR9 ;  /* 0x000000043f097899 */ /* 0x000fe20008011609 */
[----:B------:R-:W-:Y:S01]  /*14f0*/  IMAD.IADD R11, R11, 0x1, -R10 ;  /* 0x000000010b0b7824 */ /* 0x000fe200078e0a0a */
[----:B------:R-:W-:Y:S01]  /*1500*/  USHF.R.U32.HI UR10, URZ, 0x4, UR10 ;  /* 0x000000043f0a7899 */ /* 0x000fe2000801160a */
[C-C-:B------:R-:W-:Y:S01]  /*1510*/  IMAD R10, R18.reuse, 0x10, R15.reuse ;  /* 0x00000010120a7824 */ /* 0x140fe200078e020f */
[----:B------:R-:W-:Y:S01]  /*1520*/  UIADD3 UR22, UR7, 0xb0, URZ ;  /* 0x000000b007167890 */ /* 0x000fe2000fffe03f */
[----:B------:R-:W-:Y:S01]  /*1530*/  IMAD R15, R18, -0x10, -R15 ;  /* 0xfffffff0120f7824 */ /* 0x000fe200078e0a0f */
[----:B------:R-:W-:Y:S01]  /*1540*/  ULOP3.LUT UR8, UR8, 0x8, URZ, 0xc0, !UPT ;  /* 0x0000000808087892 */ /* 0x000fe2000f8ec03f */
[----:B------:R-:W-:Y:S01]  /*1550*/  IMAD R14, R14, 0x4, R11 ;  /* 0x000000040e0e7824 */ /* 0x000fe200078e020b */
[----:B------:R-:W-:Y:S01]  /*1560*/  ULOP3.LUT UR9, UR9, 0x3fff, URZ, 0xc0, !UPT ;  /* 0x00003fff09097892 */ /* 0x000fe2000f8ec03f */
[----:B------:R-:W-:Y:S01]  /*1570*/  LOP3.LUT R97, R7, 0x1, RZ, 0xfc, !PT ;  /* 0x0000000107617812 */ /* 0x000fe200078efcff */
[----:B------:R-:W-:Y:S01]  /*1580*/  ULOP3.LUT UR10, UR10, 0x3fff, URZ, 0xc0, !UPT ;  /* 0x00003fff0a0a7892 */ /* 0x000fe2000f8ec03f */
[----:B------:R-:W-:Y:S01]  /*1590*/  IADD3 R16, -R16, UR6, RZ ;  /* 0x0000000610107c10 */ /* 0x000fe2000fffe1ff */
[----:B------:R-:W-:Y:S01]  /*15a0*/  VIADD R15, R15, UR16 ;  /* 0x000000100f0f7c36 */ /* 0x000fe20008000000 */
[----:B------:R-:W-:Y:S01]  /*15b0*/  SHF.R.S32.HI R11, RZ, 0x1f, R10 ;  /* 0x0000001fff0b7819 */ /* 0x000fe2000001140a */
[----:B------:R-:W-:Y:S01]  /*15c0*/  IMAD.SHL.U32 R14, R14, 0x20, RZ ;  /* 0x000000200e0e7824 */ /* 0x000fe200078e00ff */
[----:B------:R-:W-:-:S02]  /*15d0*/  ULEA UR12, UR12, UR22, 0x3 ;  /* 0x000000160c0c7291 */ /* 0x000fc4000f8e183f */
[----:B------:R-:W-:Y:S02]  /*15e0*/  ULOP3.LUT UR23, UR8, 0x8, URZ, 0x3c, !UPT ;  /* 0x0000000808177892 */ /* 0x000fe4000f8e3c3f */
[----:B------:R-:W-:Y:S02]  /*15f0*/  ULOP3.LUT UR13, UR8, 0x18, URZ, 0x3c, !UPT ;  /* 0x00000018080d7892 */ /* 0x000fe4000f8e3c3f */
[----:B------:R-:W-:Y:S02]  /*1600*/  ULOP3.LUT UR14, UR9, 0x10000, URZ, 0xfc, !UPT ;  /* 0x00010000090e7892 */ /* 0x000fe4000f8efc3f */
[----:B------:R-:W-:-:S12]  /*1610*/  ULOP3.LUT UR15, UR10, 0x10000, URZ, 0xfc, !UPT ;  /* 0x000100000a0f7892 */ /* 0x000fd8000f8efc3f */
.L_x_154:
[----:B------:R-:W-:Y:S01]  /*1620*/  SHF.L.U32 R18, R96, 0x1f, RZ ;  /* 0x0000001f60127819 */ /* 0x000fe200000006ff */
[----:B------:R-:W-:Y:S01]  /*1630*/  IMAD.MOV.U32 R24, RZ, RZ, RZ ;  /* 0x000000ffff187224 */ /* 0x000fe200078e00ff */
[----:B------:R-:W-:Y:S02]  /*1640*/  ISETP.GE.AND P1, PT, R16, 0x1, PT ;  /* 0x000000011000780c */ /* 0x000fe40003f26270 */
[----:B0-----:R-:W0:Y:S02]  /*1650*/  SYNCS.PHASECHK.TRANS64.TRYWAIT P0, [UR12+-0x8], R18 ;  /* 0xfffff812ff0075a7 */ /* 0x001e24000800014c */
[----:B0-23-5:R-:W-:Y:S09]  /*1660*/  @!P0 BRA `(.L_x_16) ;  /* 0x0000006c00148947 */ /* 0x02dff20003800000 */
.L_x_182:
[----:B------:R-:W-:Y:S01]  /*1670*/  IMAD.MOV.U32 R25, RZ, RZ, RZ ;  /* 0x000000ffff197224 */ /* 0x000fe200078e00ff */
[----:B------:R-:W-:Y:S02]  /*1680*/  CS2R R26, SRZ ;  /* 0x00000000001a7805 */ /* 0x000fe4000001ff00 */
[----:B------:R-:W-:Y:S02]  /*1690*/  CS2R R28, SRZ ;  /* 0x00000000001c7805 */ /* 0x000fe4000001ff00 */
[----:B------:R-:W-:Y:S02]  /*16a0*/  CS2R R30, SRZ ;  /* 0x00000000001e7805 */ /* 0x000fe4000001ff00 */
[----:B------:R-:W-:Y:S02]  /*16b0*/  CS2R R32, SRZ ;  /* 0x0000000000207805 */ /* 0x000fe4000001ff00 */
[----:B------:R-:W-:Y:S02]  /*16c0*/  CS2R R34, SRZ ;  /* 0x0000000000227805 */ /* 0x000fe4000001ff00 */
[----:B------:R-:W-:-:S02]  /*16d0*/  CS2R R36, SRZ ;  /* 0x0000000000247805 */ /* 0x000fc4000001ff00 */
        /* <DEDUP_REMOVED lines=24> */
[----:B------:R-:W-:Y:S01]  /*1860*/  CS2R R86, SRZ ;  /* 0x0000000000567805 */ /* 0x000fe2000001ff00 */
[----:B------:R-:W-:Y:S06]  /*1870*/  @!P1 BRA `(.L_x_17) ;  /* 0x0000000000d89947 */ /* 0x000fec0003800000 */
[----:B0-----:R-:W-:Y:S01]  /*1880*/  IMAD.MOV.U32 R18, RZ, RZ, R16 ;  /* 0x000000ffff127224 */ /* 0x001fe200078e0010 */
[----:B------:R-:W-:Y:S01]  /*1890*/  UPLOP3.LUT UP0, UPT, UPT, UPT, UPT, 0x40, 0x0 ;  /* 0x000000000000789c */ /* 0x000fe20003f0e870 */
[----:B------:R-:W-:Y:S01]  /*18a0*/  IMAD.U32 R21, RZ, RZ, UR4 ;  /* 0x00000004ff157e24 */ /* 0x000fe2000f8e00ff */
[----:B------:R-:W-:Y:S01]  /*18b0*/  UMOV UR16, UR5 ;  /* 0x0000000500107c82 */ /* 0x000fe20008000000 */
[----:B------:R-:W-:-:S08]  /*18c0*/  UMOV UR17, UR5 ;  /* 0x0000000500117c82 */ /* 0x000fd00008000000 */
.L_x_24:
[----:B------:R-:W-:-:S13]  /*18d0*/  ISETP.NE.AND P1, PT, R97, 0x3, PT ;  /* 0x000000036100780c */ /* 0x000fda0003f25270 */
[----:B------:R-:W-:Y:S05]  /*18e0*/  @!P1 BRA `(.L_x_18) ;  /* 0x0000000000049947 */ /* 0x000fea0003800000 */
[----:B------:R-:W-:Y:S01]  /*18f0*/  BPT.TRAP 0x1 ;  /* 0x000000040000795c */ /* 0x000fe20000300000 */
.L_x_18:
[----:B------:R-:W-:Y:S01]  /*1900*/  ULEA UR8, UR16, UR7, 0x3 ;  /* 0x0000000710087291 */ /* 0x000fe2000f8e183f */
[----:B------:R-:W-:-:S08]  /*1910*/  SHF.L.U32 R19, R21, 0x1f, RZ ;  /* 0x0000001f15137819 */ /* 0x000fd000000006ff */
[----:B------:R0:W1:Y:S01]  /*1920*/  SYNCS.PHASECHK.TRANS64.TRYWAIT P0, [UR8], R19 ;  /* 0x00000013ff0075a7 */ /* 0x0000620008000148 */
[----:B------:R-:W-:Y:S05]  /*1930*/  @!P1 BRA `(.L_x_19) ;  /* 0x0000000000049947 */ /* 0x000fea0003800000 */
[----:B------:R-:W-:Y:S01]  /*1940*/  BPT.TRAP 0x1 ;  /* 0x000000040000795c */ /* 0x000fe20000300000 */
.L_x_19:
[----:B-1----:R-:W-:Y:S05]  /*1950*/  @P0 BRA `(.L_x_20) ;  /* 0x0000000000080947 */ /* 0x002fea0003800000 */
[----:B------:R-:W1:Y:S02]  /*1960*/  SYNCS.PHASECHK.TRANS64.TRYWAIT P0, [UR8], R19 ;  /* 0x00000013ff0075a7 */ /* 0x000e640008000148 */
[----:B-1----:R-:W-:Y:S05]  /*1970*/  @!P0 BRA `(.L_x_21) ;  /* 0x0000006800688947 */ /* 0x002fea0003800000 */
.L_x_20:
[----:B------:R-:W-:Y:S02]  /*1980*/  USHF.L.U32 UR8, UR16, 0xa, URZ ;  /* 0x0000000a10087899 */ /* 0x000fe4000800063f */
[----:B------:R-:W-:Y:S02]  /*1990*/  ULEA UR18, UR16, UR14, 0x8 ;  /* 0x0000000e10127291 */ /* 0x000fe4000f8e403f */
[----:B------:R-:W-:Y:S02]  /*19a0*/  UIADD3 UR10, UR8, UR15, URZ ;  /* 0x0000000f080a7290 */ /* 0x000fe4000fffe03f */
[----:B01----:R-:W-:Y:S01]  /*19b0*/  LEA.HI.SX32 R19, R14, UR8, 0x1d ;  /* 0x000000080e137c11 */ /* 0x003fe2000f8feaff */
[----:B------:R-:W-:Y:S01]  /*19c0*/  UMOV UR9, 0x80000020 ;  /* 0x8000002000097882 */ /* 0x000fe20000000000 */
[----:B------:R-:W-:Y:S01]  /*19d0*/  UMOV UR11, 0x40000040 ;  /* 0x40000040000b7882 */ /* 0x000fe20000000000 */
[----:B------:R-:W-:Y:S02]  /*19e0*/  UMOV UR8, UR18 ;  /* 0x0000001200087c82 */ /* 0x000fe40008000000 */
[----:B------:R-:W-:Y:S04]  /*19f0*/  LDS R88, [R19+UR7+0x32180] ;  /* 0x0321800713587984 */ /* 0x000fe80008000800 */
[----:B------:R-:W0:Y:S02]  /*1a00*/  LDS R89, [R19+UR7+0x32188] ;  /* 0x0321880713597984 */ /* 0x000e240008000800 */
[----:B0-----:R-:W-:-:S06]  /*1a10*/  WARPGROUP.ARRIVE ;  /* 0x00000000000079c5 */ /* 0x001fcc0000000000 */
[----:B------:R-:W-:Y:S01]  /*1a20*/  IGMMA.SP.64x128x64.S8.S8 R24, gdesc[UR8], R24, UP0, R88 ;  /* 0x03805800081879f1 */ /* 0x000fe2000bf41218 */
[----:B------:R-:W-:Y:S02]  /*1a30*/  UIADD3 UR8, UR18, 0x2, URZ ;  /* 0x0000000212087890 */ /* 0x000fe4000fffe03f */
[----:B------:R-:W-:Y:S01]  /*1a40*/  UIADD3 UR10, UR10, 0x4, URZ ;  /* 0x000000040a0a7890 */ /* 0x000fe2000fffe03f */
[----:B------:R-:W-:Y:S01]  /*1a50*/  UMOV UR9, 0x80000020 ;  /* 0x8000002000097882 */ /* 0x000fe20000000000 */
[----:B------:R-:W-:-:S07]  /*1a60*/  UMOV UR11, 0x40000040 ;  /* 0x40000040000b7882 */ /* 0x000fce0000000000 */
[----:B------:R-:W-:Y:S03]  /*1a70*/  IGMMA.SP.64x128x64.S8.S8 R24, gdesc[UR8], R24, R89, gsb0 ;  /* 0x03805900081879f1 */ /* 0x000fe60008041218 */
[----:B------:R-:W-:Y:S02]  /*1a80*/  WARPGROUP.DEPBAR.LE gsb0, 0x0 ;  /* 0x00008000000079c5 */ /* 0x000fe40000010000 */
[----:B------:R-:W-:Y:S05]  /*1a90*/  @!P1 BRA `(.L_x_22) ;  /* 0x0000000000049947 */ /* 0x000fea0003800000 */
[----:B------:R-:W-:Y:S01]  /*1aa0*/  BPT.TRAP 0x1 ;  /* 0x000000040000795c */ /* 0x000fe20000300000 */
.L_x_22:
[----:B------:R-:W-:Y:S01]  /*1ab0*/  ULEA UR8, UR17, UR7, 0x3 ;  /* 0x0000000711087291 */ /* 0x000fe2000f8e183f */
[----:B------:R-:W-:-:S03]  /*1ac0*/  ISETP.GT.U32.AND P0, PT, R7, 0x1, PT ;  /* 0x000000010700780c */ /* 0x000fc60003f04070 */
[----:B------:R-:W-:-:S04]  /*1ad0*/  UIADD3 UR8, UR8, 0x50, URZ ;  /* 0x0000005008087890 */ /* 0x000fc8000fffe03f */
[----:B------:R-:W-:-:S09]  /*1ae0*/  UPRMT UR8, URZ, 0x654, UR8 ;  /* 0x000006543f087896 */ /* 0x000fd20008000008 */
[----:B------:R-:W-:Y:S01]  /*1af0*/  SYNCS.ARRIVE.TRANS64.RED.A1T0 RZ, [UR8], RZ ;  /* 0x000000ffffff79a7 */ /* 0x000fe20008100408 */
[----:B------:R-:W-:Y:S05]  /*1b00*/  @P0 BRA `(.L_x_23) ;  /* 0x0000000000040947 */ /* 0x000fea0003800000 */
[----:B------:R-:W-:Y:S01]  /*1b10*/  BPT.TRAP 0x1 ;  /* 0x000000040000795c */ /* 0x000fe20000300000 */
.L_x_23:
[----:B------:R-:W-:Y:S01]  /*1b20*/  UIADD3 UR16, UR16, 0x1, URZ ;  /* 0x0000000110107890 */ /* 0x000fe2000fffe03f */
[C---:B------:R-:W-:Y:S01]  /*1b30*/  ISETP.GT.AND P0, PT, R18.reuse, 0x1, PT ;  /* 0x000000011200780c */ /* 0x040fe20003f04270 */
[----:B------:R-:W-:Y:S01]  /*1b40*/  UIADD3 UR17, UR17, 0x1, URZ ;  /* 0x0000000111117890 */ /* 0x000fe2000fffe03f */
[----:B------:R-:W-:Y:S01]  /*1b50*/  VIADD R18, R18, 0xffffffff ;  /* 0xffffffff12127836 */ /* 0x000fe20000000000 */
[----:B------:R-:W-:Y:S02]  /*1b60*/  UISETP.NE.AND UP0, UPT, UR16, 0xa, UPT ;  /* 0x0000000a1000788c */ /* 0x000fe4000bf05270 */
[----:B------:R-:W-:Y:S02]  /*1b70*/  UISETP.NE.AND UP1, UPT, UR17, 0xa, UPT ;  /* 0x0000000a1100788c */ /* 0x000fe4000bf25270 */
[----:B------:R-:W-:Y:S02]  /*1b80*/  USEL UR8, URZ, 0x1, UP0 ;  /* 0x000000013f087887 */ /* 0x000fe40008000000 */
[----:B------:R-:W-:-:S02]  /*1b90*/  USEL UR16, UR16, URZ, UP0 ;  /* 0x0000003f10107287 */ /* 0x000fc40008000000 */
[----:B------:R-:W-:Y:S02]  /*1ba0*/  USEL UR17, UR17, URZ, UP1 ;  /* 0x0000003f11117287 */ /* 0x000fe40008800000 */
[----:B------:R-:W-:Y:S01]  /*1bb0*/  UPLOP3.LUT UP0, UPT, UPT, UPT, UPT, 0x80, 0x0 ;  /* 0x000000000000789c */ /* 0x000fe20003f0f070 */
[----:B------:R-:W-:Y:S01]  /*1bc0*/  LOP3.LUT R21, R21, UR8, RZ, 0x3c, !PT ;  /* 0x0000000815157c12 */ /* 0x000fe2000f8e3cff */
[----:B------:R-:W-:Y:S09]  /*1bd0*/  @P0 BRA `(.L_x_24) ;  /* 0xfffffffc003c0947 */ /* 0x000ff2000383ffff */
.L_x_17:
[----:B0-----:R-:W-:Y:S01]  /*1be0*/  IMAD.U32 R19, RZ, RZ, UR23 ;  /* 0x00000017ff137e24 */ /* 0x001fe2000f8e00ff */
[----:B------:R-:W-:Y:S01]  /*1bf0*/  SHF.L.U32 R18, R96, 0x1f, RZ ;  /* 0x0000001f60127819 */ /* 0x000fe200000006ff */
[----:B------:R-:W-:Y:S01]  /*1c00*/  UIADD3 UR5, UR5, UR19, URZ ;  /* 0x0000001305057290 */ /* 0x000fe2000fffe03f */
[----:B------:R-:W0:Y:S01]  /*1c10*/  LDC R22, c[0x0][0x288] ;  /* 0x0000a200ff167b82 */ /* 0x000e220000000800 */
[----:B------:R-:W-:Y:S01]  /*1c20*/  UISETP.GE.U32.AND UP1, UPT, UR19, 0xa, UPT ;  /* 0x0000000a1300788c */ /* 0x000fe2000bf26070 */
[----:B------:R-:W-:Y:S01]  /*1c30*/  SHF.R.S32.HI R88, RZ, 0x1f, R4 ;  /* 0x0000001fff587819 */ /* 0x000fe20000011404 */
[----:B------:R-:W-:Y:S02]  /*1c40*/  UISETP.GT.U32.AND UP0, UPT, UR5, 0x9, UPT ;  /* 0x000000090500788c */ /* 0x000fe4000bf04070 */
[----:B------:R-:W-:Y:S02]  /*1c50*/  UIMAD.WIDE.U32 UR8, UR5, -0x33333333, URZ ;  /* 0xcccccccd050878a5 */ /* 0x000fe4000f8e003f */
[----:B------:R-:W-:Y:S01]  /*1c60*/  UISETP.LT.U32.AND UP0, UPT, UR19, 0xa, UP0 ;  /* 0x0000000a1300788c */ /* 0x000fe20008701070 */
[----:B------:R1:W-:Y:S01]  /*1c70*/  SYNCS.ARRIVE.TRANS64.A1T0 RZ, [R19+UR22], RZ ;  /* 0x000000ff13ff79a7 */ /* 0x0003e20008100016 */
[----:B------:R-:W-:-:S02]  /*1c80*/  WARPGROUP.DEPBAR.LE gsb0, 0x0 ;  /* 0x00008000000079c5 */ /* 0x000fc40000010000 */
[----:B------:R-:W-:Y:S02]  /*1c90*/  USEL UR10, URZ, 0x1, !UP0 ;  /* 0x000000013f0a7887 */ /* 0x000fe4000c000000 */
[----:B------:R-:W-:Y:S02]  /*1ca0*/  USHF.R.U32.HI UR8, URZ, 0x3, UR9 ;  /* 0x000000033f087899 */ /* 0x000fe40008011609 */
[----:B------:R-:W-:Y:S01]  /*1cb0*/  ULOP3.LUT UR4, UR4, UR10, URZ, 0x3c, !UPT ;  /* 0x0000000a04047292 */ /* 0x000fe2000f8e3c3f */
[----:B------:R-:W2:Y:S01]  /*1cc0*/  SYNCS.PHASECHK.TRANS64.TRYWAIT P0, [UR12+0x8], R18 ;  /* 0x00000812ff0075a7 */ /* 0x000ea2000800014c */
[----:B------:R-:W-:Y:S02]  /*1cd0*/  UIMAD UR5, UR8, -0xa, UR5 ;  /* 0xfffffff6080578a4 */ /* 0x000fe4000f8e0205 */
[----:B------:R-:W-:Y:S01]  /*1ce0*/  @UP1 ULOP3.LUT UR4, UR4, 0x1, UR8, 0x78, !UPT ;  /* 0x0000000104041892 */ /* 0x000fe2000f8e7808 */
[----:B012---:R-:W-:Y:S11]  /*1cf0*/  @!P0 BRA `(.L_x_25) ;  /* 0x0000006400a08947 */ /* 0x007ff60003800000 */
.L_x_183:
[----:B------:R-:W-:Y:S01]  /*1d00*/  ULDC.64 UR8, c[0x0][0x6d0] ;  /* 0x0001b40000087ab9 */ /* 0x000fe20000000a00 */
[----:B------:R-:W-:Y:S02]  /*1d10*/  IMAD.SHL.U32 R92, R6, 0x40, RZ ;  /* 0x00000040065c7824 */ /* 0x000fe400078e00ff */
[----:B0-----:R-:W-:Y:S02]  /*1d20*/  IMAD R19, R88, UR8, RZ ;  /* 0x0000000858137c24 */ /* 0x001fe4000f8e02ff */
[----:B------:R-:W-:Y:S01]  /*1d30*/  IMAD.WIDE.U32 R20, R4, UR8, R10 ;  /* 0x0000000804147c25 */ /* 0x000fe2000f8e000a */
[----:B------:R-:W-:Y:S01]  /*1d40*/  ULDC UR8, c[0x0][0x284] ;  /* 0x0000a10000087ab9 */ /* 0x000fe20000000800 */
[----:B------:R-:W-:Y:S02]  /*1d50*/  SHF.R.S32.HI R93, RZ, 0x1f, R92 ;  /* 0x0000001fff5d7819 */ /* 0x000fe4000001145c */
[----:B------:R-:W-:Y:S01]  /*1d60*/  IMAD.SHL.U32 R23, R5, 0x80, RZ ;  /* 0x0000008005177824 */ /* 0x000fe200078e00ff */
[----:B------:R-:W-:Y:S01]  /*1d70*/  ISETP.GE.AND P0, PT, R92, UR8, PT ;  /* 0x000000085c007c0c */ /* 0x000fe2000bf06270 */
[----:B------:R-:W-:Y:S01]  /*1d80*/  IMAD R89, R4, UR9, R19 ;  /* 0x0000000904597c24 */ /* 0x000fe2000f8e0213 */
[----:B------:R-:W-:Y:S01]  /*1d90*/  IADD3 R20, P1, R92, R20, RZ ;  /* 0x000000145c147210 */ /* 0x000fe20007f3e0ff */
[----:B------:R-:W-:Y:S01]  /*1da0*/  IMAD.WIDE R18, R17, 0x2, RZ ;  /* 0x0000000211127825 */ /* 0x000fe200078e02ff */
[----:B------:R-:W-:-:S02]  /*1db0*/  ISETP.GE.OR P0, PT, R23, R22, P0 ;  /* 0x000000161700720c */ /* 0x000fc40000706670 */
[----:B------:R-:W-:Y:S01]  /*1dc0*/  IADD3.X R21, R93, R21, R89, P1, !PT ;  /* 0x000000155d157210 */ /* 0x000fe20000ffe459 */
[----:B------:R-:W-:Y:S02]  /*1dd0*/  IMAD R6, R17, -0x2, R22 ;  /* 0xfffffffe11067824 */ /* 0x000fe400078e0216 */
[----:B------:R-:W-:-:S04]  /*1de0*/  IMAD.WIDE R94, R5, 0x80, R18 ;  /* 0x00000080055e7825 */ /* 0x000fc800078e0212 */
[----:B------:R-:W-:-:S04]  /*1df0*/  IMAD.IADD R5, R6, 0x1, -R23 ;  /* 0x0000000106057824 */ /* 0x000fc800078e0a17 */
[----:B------:R-:W-:Y:S05]  /*1e00*/  @P0 BRA `(.L_x_26) ;  /* 0x0000004800980947 */ /* 0x000fea0003800000 */
[----:B------:R-:W0:Y:S01]  /*1e10*/  LDC.64 R104, c[0x0][0x6c8] ;  /* 0x0001b200ff687b82 */ /* 0x000e220000000a00 */
[----:B-----5:R-:W-:Y:S01]  /*1e20*/  ISETP.NE.AND P0, PT, R13, RZ, PT ;  /* 0x000000ff0d00720c */ /* 0x020fe20003f05270 */
[----:B------:R-:W-:Y:S01]  /*1e30*/  IMAD.IADD R98, R15, 0x1, -R92 ;  /* 0x000000010f627824 */ /* 0x000fe200078e0a5c */
[----:B------:R-:W-:Y:S01]  /*1e40*/  ISETP.GT.AND P1, PT, R5, RZ, PT ;  /* 0x000000ff0500720c */ /* 0x000fe20003f24270 */
[----:B------:R-:W-:Y:S03]  /*1e50*/  BSSY B0, `(.L_x_26) ;  /* 0x00004a1000007945 */ /* 0x000fe60003800000 */
[----:B------:R-:W-:Y:S01]  /*1e60*/  ISETP.GT.AND P5, PT, R98, RZ, P1 ;  /* 0x000000ff6200720c */ /* 0x000fe20000fa4270 */
[-C--:B0-----:R-:W-:Y:S02]  /*1e70*/  IMAD R6, R95, R104.reuse, RZ ;  /* 0x000000685f067224 */ /* 0x081fe400078e02ff */
[----:B------:R-:W-:-:S04]  /*1e80*/  IMAD.WIDE.U32 R100, R94, R104, R20 ;  /* 0x000000685e647225 */ /* 0x000fc800078e0014 */
[----:B------:R-:W-:-:S04]  /*1e90*/  IMAD R19, R94, R105, R6 ;  /* 0x000000695e137224 */ /* 0x000fc800078e0206 */
[----:B------:R-:W-:Y:S01]  /*1ea0*/  IMAD.IADD R89, R101, 0x1, R19 ;  /* 0x0000000165597824 */ /* 0x000fe200078e0213 */
[----:B------:R-:W-:Y:S06]  /*1eb0*/  @!P0 BRA `(.L_x_27) ;  /* 0x0000003000ec8947 */ /* 0x000fec0003800000 */
[----:B------:R-:W-:Y:S01]  /*1ec0*/  ULDC.64 UR8, c[0x0][0x6b8] ;  /* 0x0001ae0000087ab9 */ /* 0x000fe20000000a00 */
[----:B------:R-:W-:Y:S01]  /*1ed0*/  ULDC.64 UR16, c[0x0][0x6b0] ;  /* 0x0001ac0000107ab9 */ /* 0x000fe20000000a00 */
[----:B------:R-:W-:Y:S01]  /*1ee0*/  IMAD.WIDE.U32 R18, R4, UR8, R10 ;  /* 0x0000000804127c25 */ /* 0x000fe2000f8e000a */
[----:B------:R-:W-:Y:S01]  /*1ef0*/  ULDC.64 UR24, c[0x0][0x6a8] ;  /* 0x0001aa0000187ab9 */ /* 0x000fe20000000a00 */
[----:B------:R-:W0:Y:S01]  /*1f00*/  LDC.64 R90, c[0x0][0x6b0] ;  /* 0x0001ac00ff5a7b82 */ /* 0x000e220000000a00 */
[----:B------:R-:W-:Y:S01]  /*1f10*/  ULDC.64 UR10, c[0x0][0x6c0] ;  /* 0x0001b000000a7ab9 */ /* 0x000fe20000000a00 */
[----:B------:R-:W-:Y:S01]  /*1f20*/  IMAD R21, R88, UR8, RZ ;  /* 0x0000000858157c24 */ /* 0x000fe2000f8e02ff */
[----:B------:R-:W-:Y:S01]  /*1f30*/  IADD3 R20, P0, R92, R18, RZ ;  /* 0x000000125c147210 */ /* 0x000fe20007f1e0ff */
[----:B------:R-:W-:Y:S02]  /*1f40*/  IMAD R23, R95, UR16, RZ ;  /* 0x000000105f177c24 */ /* 0x000fe4000f8e02ff */
[----:B------:R-:W-:-:S02]  /*1f50*/  IMAD R99, R4, UR9, R21 ;  /* 0x0000000904637c24 */ /* 0x000fc4000f8e0215 */
[----:B------:R-:W-:-:S03]  /*1f60*/  IMAD R103, R94, UR17, R23 ;  /* 0x000000115e677c24 */ /* 0x000fc6000f8e0217 */
[----:B------:R-:W-:-:S03]  /*1f70*/  IADD3.X R21, R93, R19, R99, P0, !PT ;  /* 0x000000135d157210 */ /* 0x000fc600007fe463 */
[----:B------:R-:W-:-:S04]  /*1f80*/  IMAD.WIDE.U32 R18, R94, UR16, R20 ;  /* 0x000000105e127c25 */ /* 0x000fc8000f8e0014 */
[----:B------:R-:W-:Y:S01]  /*1f90*/  IMAD.IADD R19, R19, 0x1, R103 ;  /* 0x0000000113137824 */ /* 0x000fe200078e0267 */
[----:B------:R-:W-:-:S04]  /*1fa0*/  LEA R22, P0, R18, UR24, 0x2 ;  /* 0x0000001812167c11 */ /* 0x000fc8000f8010ff */
[----:B------:R-:W-:-:S05]  /*1fb0*/  LEA.HI.X R23, R18, UR25, R19, 0x2, P0 ;  /* 0x0000001912177c11 */ /* 0x000fca00080f1413 */
[----:B------:R-:W2:Y:S01]  /*1fc0*/  @P5 LDG.E.LTC128B R6, desc[UR20][R22.64] ;  /* 0x0000001416065981 */ /* 0x000ea2000c1e1920 */
[----:B------:R-:W-:Y:S01]  /*1fd0*/  IMAD.WIDE.U32 R18, R94, UR16, R92 ;  /* 0x000000105e127c25 */ /* 0x000fe2000f8e005c */
[----:B------:R-:W-:Y:S01]  /*1fe0*/  LEA R88, P0, R100, UR10, 0x2 ;  /* 0x0000000a64587c11 */ /* 0x000fe2000f8010ff */
[----:B------:R-:W-:Y:S01]  /*1ff0*/  BSSY B1, `(.L_x_28) ;  /* 0x0000016000017945 */ /* 0x000fe20003800000 */
[----:B------:R-:W-:Y:S02]  /*2000*/  IADD3 R18, P2, R10, R18, RZ ;  /* 0x000000120a127210 */ /* 0x000fe40007f5e0ff */
[----:B------:R-:W-:Y:S01]  /*2010*/  LEA.HI.X R89, R100, UR11, R89, 0x2, P0 ;  /* 0x0000000b64597c11 */ /* 0x000fe200080f1459 */
[----:B0-----:R-:W-:Y:S01]  /*2020*/  IMAD.WIDE.U32 R100, R94, UR16, R90 ;  /* 0x000000105e647c25 */ /* 0x001fe2000f8e005a */
[----:B------:R-:W-:Y:S02]  /*2030*/  ISETP.GT.AND P0, PT, R5, 0x1, PT ;  /* 0x000000010500780c */ /* 0x000fe40003f04270 */
[----:B------:R-:W-:Y:S01]  /*2040*/  IADD3.X R19, R11, R103, R19, P2, !PT ;  /* 0x000000670b137210 */ /* 0x000fe200017fe413 */
[----:B------:R-:W-:Y:S01]  /*2050*/  IMAD.IADD R103, R103, 0x1, R101 ;  /* 0x0000000167677824 */ /* 0x000fe200078e0265 */
[----:B------:R-:W-:-:S02]  /*2060*/  ISETP.GT.AND P2, PT, R98, RZ, P0 ;  /* 0x000000ff6200720c */ /* 0x000fc40000744270 */
[----:B------:R-:W-:Y:S01]  /*2070*/  LEA R90, P4, R104, R88, 0x2 ;  /* 0x00000058685a7211 */ /* 0x000fe200078810ff */
[----:B------:R-:W-:-:S04]  /*2080*/  IMAD.WIDE.U32 R18, R4, UR8, R18 ;  /* 0x0000000804127c25 */ /* 0x000fc8000f8e0012 */
[----:B------:R-:W-:Y:S02]  /*2090*/  IMAD.IADD R19, R99, 0x1, R19 ;  /* 0x0000000163137824 */ /* 0x000fe400078e0213 */
[----:B--2---:R-:W-:-:S04]  /*20a0*/  IMAD R95, R6, R13, RZ ;  /* 0x0000000d065f7224 */ /* 0x004fc800078e02ff */
[----:B------:R-:W-:Y:S01]  /*20b0*/  IMAD R107, R24, R12, R95 ;  /* 0x0000000c186b7224 */ /* 0x000fe200078e025f */
[----:B------:R-:W-:-:S04]  /*20c0*/  IADD3 R24, P6, R20, R100, RZ ;  /* 0x0000006414187210 */ /* 0x000fc80007fde0ff */
[----:B------:R0:W-:Y:S01]  /*20d0*/  @P5 STG.E desc[UR20][R88.64], R107 ;  /* 0x0000006b58005986 */ /* 0x0001e2000c101914 */
[----:B------:R-:W-:Y:S01]  /*20e0*/  IMAD.X R21, R103, 0x1, R21, P6 ;  /* 0x0000000167157824 */ /* 0x000fe200030e0615 */
[----:B------:R-:W-:Y:S02]  /*20f0*/  LEA R94, P6, R18, UR24, 0x2 ;  /* 0x00000018125e7c11 */ /* 0x000fe4000f8c10ff */
[----:B------:R-:W-:Y:S02]  /*2100*/  LEA R20, P5, R24, UR24, 0x2 ;  /* 0x0000001818147c11 */ /* 0x000fe4000f8a10ff */
[----:B------:R-:W-:Y:S02]  /*2110*/  LEA.HI.X R95, R18, UR25, R19, 0x2, P6 ;  /* 0x00000019125f7c11 */ /* 0x000fe4000b0f1413 */
[----:B------:R-:W-:Y:S01]  /*2120*/  LEA.HI.X R21, R24, UR25, R21, 0x2, P5 ;  /* 0x0000001918157c11 */ /* 0x000fe2000a8f1415 */
[----:B------:R-:W-:Y:S08]  /*2130*/  @!P2 BRA `(.L_x_29) ;  /* 0x000000000004a947 */ /* 0x000ff00003800000 */
[----:B------:R1:W5:Y:S02]  /*2140*/  LDG.E.LTC128B R6, desc[UR20][R20.64] ;  /* 0x0000001414067981 */ /* 0x000364000c1e1920 */
.L_x_29:
[----:B------:R-:W-:Y:S05]  /*2150*/  BSYNC B1 ;  /* 0x0000000000017941 */ /* 0x000fea0003800000 */
.L_x_28:
[----:B-----5:R-:W-:Y:S01]  /*2160*/  IMAD R19, R6, R13, RZ ;  /* 0x0000000d06137224 */ /* 0x020fe200078e02ff */
[----:B------:R-:W-:Y:S01]  /*2170*/  LEA.HI.X R91, R104, R89, R105, 0x2, P4 ;  /* 0x00000059685b7211 */ /* 0x000fe200020f1469 */
[----:B------:R-:W-:Y:S01]  /*2180*/  BSSY B1, `(.L_x_30) ;  /* 0x0000008000017945 */ /* 0x000fe20003800000 */
[----:B------:R-:W-:Y:S01]  /*2190*/  ISETP.GT.AND P1, PT, R98, 0x8, P1 ;  /* 0x000000086200780c */ /* 0x000fe20000f24270 */
[----:B------:R-:W-:Y:S01]  /*21a0*/  IMAD R25, R25, R12, R19 ;  /* 0x0000000c19197224 */ /* 0x000fe200078e0213 */
[----:B------:R-:W-:-:S04]  /*21b0*/  IADD3 R18, P5, P6, R10, R100, R92 ;  /* 0x000000640a127210 */ /* 0x000fc80007ebe05c */
[----:B------:R2:W-:Y:S01]  /*21c0*/  @P2 STG.E desc[UR20][R90.64], R25 ;  /* 0x000000195a002986 */ /* 0x0005e2000c101914 */
[----:B------:R-:W-:-:S06]  /*21d0*/  IADD3.X R19, R11, R103, R93, P5, P6 ;  /* 0x000000670b137210 */ /* 0x000fcc0002fec45d */
[----:B------:R-:W-:Y:S05]  /*21e0*/  @!P1 BRA `(.L_x_31) ;  /* 0x0000000000049947 */ /* 0x000fea0003800000 */
[----:B------:R3:W5:Y:S02]  /*21f0*/  LDG.E.LTC128B R6, desc[UR20][R94.64+0x20] ;  /* 0x000020145e067981 */ /* 0x000764000c1e1920 */
.L_x_31:
[----:B------:R-:W-:Y:S05]  /*2200*/  BSYNC B1 ;  /* 0x0000000000017941 */ /* 0x000fea0003800000 */
.L_x_30:
[----:B------:R-:W-:Y:S01]  /*2210*/  IMAD.WIDE.U32 R18, R4, UR8, R18 ;  /* 0x0000000804127c25 */ /* 0x000fe2000f8e0012 */
[----:B------:R-:W-:Y:S01]  /*2220*/  ISETP.GT.AND P0, PT, R98, 0x8, P0 ;  /* 0x000000086200780c */ /* 0x000fe20000704270 */
[----:B------:R-:W-:Y:S01]  /*2230*/  USHF.L.U64.HI UR11, UR16, 0x5, UR17 ;  /* 0x00000005100b7899 */ /* 0x000fe20008010211 */
[----:B------:R-:W-:Y:S01]  /*2240*/  ISETP.GT.AND P2, PT, R5, 0x8, PT ;  /* 0x000000080500780c */ /* 0x000fe20003f44270 */
[----:B--2--5:R-:W-:Y:S01]  /*2250*/  IMAD R25, R6, R13, RZ ;  /* 0x0000000d06197224 */ /* 0x024fe200078e02ff */
[----:B------:R-:W-:Y:S01]  /*2260*/  LEA R24, P5, R18, UR24, 0x2 ;  /* 0x0000001812187c11 */ /* 0x000fe2000f8a10ff */
[----:B------:R-:W-:Y:S01]  /*2270*/  IMAD.IADD R19, R99, 0x1, R19 ;  /* 0x0000000163137824 */ /* 0x000fe200078e0213 */
[----:B------:R-:W-:Y:S01]  /*2280*/  USHF.L.U32 UR10, UR16, 0x5, URZ ;  /* 0x00000005100a7899 */ /* 0x000fe2000800063f */
[----:B------:R-:W-:Y:S01]  /*2290*/  IMAD R93, R26, R12, R25 ;  /* 0x0000000c1a5d7224 */ /* 0x000fe200078e0219 */
[----:B------:R-:W-:Y:S01]  /*22a0*/  BSSY B1, `(.L_x_32) ;  /* 0x0000008000017945 */ /* 0x000fe20003800000 */
[----:B------:R-:W-:-:S02]  /*22b0*/  ISETP.GT.AND P4, PT, R98, RZ, P2 ;  /* 0x000000ff6200720c */ /* 0x000fc40001784270 */
[----:B------:R-:W-:Y:S01]  /*22c0*/  LEA.HI.X R25, R18, UR25, R19, 0x2, P5 ;  /* 0x0000001912197c11 */ /* 0x000fe2000a8f1413 */
[----:B------:R-:W-:Y:S02]  /*22d0*/  @P1 IMAD.MOV.U32 R18, RZ, RZ, R88 ;  /* 0x000000ffff121224 */ /* 0x000fe400078e0058 */
[----:B------:R-:W-:-:S05]  /*22e0*/  @P1 IMAD.MOV.U32 R19, RZ, RZ, R89 ;  /* 0x000000ffff131224 */ /* 0x000fca00078e0059 */
[----:B------:R2:W-:Y:S01]  /*22f0*/  @P1 STG.E desc[UR20][R18.64+0x20], R93 ;  /* 0x0000205d12001986 */ /* 0x0005e2000c101914 */
[----:B------:R-:W-:Y:S05]  /*2300*/  @!P0 BRA `(.L_x_33) ;  /* 0x0000000000048947 */ /* 0x000fea0003800000 */
[----:B------:R4:W5:Y:S02]  /*2310*/  LDG.E.LTC128B R6, desc[UR20][R24.64+0x20] ;  /* 0x0000201418067981 */ /* 0x000964000c1e1920 */
.L_x_33:
[----:B------:R-:W-:Y:S05]  /*2320*/  BSYNC B1 ;  /* 0x0000000000017941 */ /* 0x000fea0003800000 */
.L_x_32:
[----:B-----5:R-:W-:Y:S01]  /*2330*/  IMAD R4, R6, R13, RZ ;  /* 0x0000000d06047224 */ /* 0x020fe200078e02ff */
[----:B----4-:R-:W-:Y:S01]  /*2340*/  IADD3 R24, P1, R22, UR10, RZ ;  /* 0x0000000a16187c10 */ /* 0x010fe2000ff3e0ff */
[----:B------:R-:W-:Y:S02]  /*2350*/  IMAD.MOV.U32 R100, RZ, RZ, R6 ;  /* 0x000000ffff647224 */ /* 0x000fe400078e0006 */
[----:B---3--:R-:W-:Y:S01]  /*2360*/  IMAD R95, R27, R12, R4 ;  /* 0x0000000c1b5f7224 */ /* 0x008fe200078e0204 */
[----:B------:R-:W-:Y:S01]  /*2370*/  IADD3.X R25, R23, UR11, RZ, P1, !PT ;  /* 0x0000000b17197c10 */ /* 0x000fe20008ffe4ff */
[----:B--2---:R-:W-:Y:S02]  /*2380*/  @P0 IMAD.MOV.U32 R18, RZ, RZ, R90 ;  /* 0x000000ffff120224 */ /* 0x004fe400078e005a */
[----:B------:R-:W-:-:S05]  /*2390*/  @P0 IMAD.MOV.U32 R19, RZ, RZ, R91 ;  /* 0x000000ffff130224 */ /* 0x000fca00078e005b */
[----:B------:R2:W-:Y:S04]  /*23a0*/  @P0 STG.E desc[UR20][R18.64+0x20], R95 ;  /* 0x0000205f12000986 */ /* 0x0005e8000c101914 */
[----:B------:R-:W3:Y:S01]  /*23b0*/  @P4 LDG.E.LTC128B R100, desc[UR20][R24.64] ;  /* 0x0000001418644981 */ /* 0x000ee2000c1e1920 */
[C---:B------:R-:W-:Y:S01]  /*23c0*/  IMAD.SHL.U32 R6, R104.reuse, 0x20, RZ ;  /* 0x0000002068067824 */ /* 0x040fe200078e00ff */
[----:B------:R-:W-:Y:S01]  /*23d0*/  SHF.L.U64.HI R4, R104, 0x5, R105 ;  /* 0x0000000568047819 */ /* 0x000fe20000010269 */
[----:B------:R-:W-:Y:S01]  /*23e0*/  BSSY B1, `(.L_x_34) ;  /* 0x000000c000017945 */ /* 0x000fe20003800000 */
[----:B------:R-:W-:Y:S02]  /*23f0*/  ISETP.GT.AND P0, PT, R5, 0x9, PT ;  /* 0x000000090500780c */ /* 0x000fe40003f04270 */
[----:B------:R-:W-:-:S02]  /*2400*/  IADD3 R26, P5, R6, R88, RZ ;  /* 0x00000058061a7210 */ /* 0x000fc40007fbe0ff */
[----:B------:R-:W-:-:S03]  /*2410*/  ISETP.GT.AND P1, PT, R98, RZ, P0 ;  /* 0x000000ff6200720c */ /* 0x000fc60000724270 */
[----:B------:R-:W-:Y:S01]  /*2420*/  IMAD.X R27, R4, 0x1, R89, P5 ;  /* 0x00000001041b7824 */ /* 0x000fe200028e0659 */
[----:B------:R-:W-:Y:S01]  /*2430*/  IADD3 R92, P5, R20, UR10, RZ ;  /* 0x0000000a145c7c10 */ /* 0x000fe2000ffbe0ff */
[----:B---3--:R-:W-:-:S04]  /*2440*/  IMAD R93, R100, R13, RZ ;  /* 0x0000000d645d7224 */ /* 0x008fc800078e02ff */
[----:B------:R-:W-:Y:S01]  /*2450*/  IMAD R99, R28, R12, R93 ;  /* 0x0000000c1c637224 */ /* 0x000fe200078e025d */
[----:B------:R-:W-:-:S04]  /*2460*/  IADD3.X R93, R21, UR11, RZ, P5, !PT ;  /* 0x0000000b155d7c10 */ /* 0x000fc8000affe4ff */
[----:B------:R2:W-:Y:S01]  /*2470*/  @P4 STG.E desc[UR20][R26.64], R99 ;  /* 0x000000631a004986 */ /* 0x0005e2000c101914 */
[----:B------:R-:W-:Y:S05]  /*2480*/  @!P1 BRA `(.L_x_35) ;  /* 0x0000000000049947 */ /* 0x000fea0003800000 */
[----:B------:R3:W5:Y:S02]  /*2490*/  LDG.E.LTC128B R100, desc[UR20][R92.64] ;  /* 0x000000145c647981 */ /* 0x000764000c1e1920 */
.L_x_35:
[----:B------:R-:W-:Y:S05]  /*24a0*/  BSYNC B1 ;  /* 0x0000000000017941 */ /* 0x000fea0003800000 */
.L_x_34:
[----:B------:R-:W-:Y:S01]  /*24b0*/  UIADD3 UR8, UP0, UR10, 0x20, URZ ;  /* 0x000000200a087890 */ /* 0x000fe2000ff1e03f */
[----:B------:R-:W-:Y:S01]  /*24c0*/  ISETP.GT.AND P2, PT, R98, 0x8, P2 ;  /* 0x000000086200780c */ /* 0x000fe20001744270 */
[----:B--2--5:R-:W-:Y:S01]  /*24d0*/  IMAD R18, R100, R13, RZ ;  /* 0x0000000d64127224 */ /* 0x024fe200078e02ff */
[----:B------:R-:W-:Y:S01]  /*24e0*/  IADD3 R94, P4, R6, R90, RZ ;  /* 0x0000005a065e7210 */ /* 0x000fe20007f9e0ff */
[----:B------:R-:W-:Y:S02]  /*24f0*/  UIADD3.X UR9, URZ, UR11, URZ, UP0, !UPT ;  /* 0x0000000b3f097290 */ /* 0x000fe400087fe43f */
[----:B------:R-:W-:Y:S01]  /*2500*/  IADD3 R22, P5, R22, UR8, RZ ;  /* 0x0000000816167c10 */ /* 0x000fe2000ffbe0ff */
[----:B------:R-:W-:Y:S02]  /*2510*/  IMAD R101, R29, R12, R18 ;  /* 0x0000000c1d657224 */ /* 0x000fe400078e0212 */
[----:B------:R-:W-:Y:S01]  /*2520*/  IMAD.X R95, R4, 0x1, R91, P4 ;  /* 0x00000001045f7824 */ /* 0x000fe200020e065b */
[----:B------:R-:W-:-:S04]  /*2530*/  IADD3.X R23, R23, UR9, RZ, P5, !PT ;  /* 0x0000000917177c10 */ /* 0x000fc8000affe4ff */
[----:B------:R2:W-:Y:S04]  /*2540*/  @P1 STG.E desc[UR20][R94.64], R101 ;  /* 0x000000655e001986 */ /* 0x0005e8000c101914 */
[----:B------:R-:W4:Y:S01]  /*2550*/  @P2 LDG.E.LTC128B R100, desc[UR20][R22.64] ;  /* 0x0000001416642981 */ /* 0x000f22000c1e1920 */
[----:B------:R-:W-:Y:S01]  /*2560*/  IADD3 R19, P1, R6, 0x20, RZ ;  /* 0x0000002006137810 */ /* 0x000fe20007f3e0ff */
[----:B------:R-:W-:Y:S01]  /*2570*/  BSSY B1, `(.L_x_36) ;  /* 0x000000c000017945 */ /* 0x000fe20003800000 */
[----:B------:R-:W-:Y:S02]  /*2580*/  ISETP.GT.AND P4, PT, R98, 0x8, P0 ;  /* 0x000000086200780c */ /* 0x000fe40000784270 */
[----:B------:R-:W-:Y:S01]  /*2590*/  IADD3 R28, P5, R19, R88, RZ ;  /* 0x00000058131c7210 */ /* 0x000fe20007fbe0ff */
[----:B------:R-:W-:Y:S01]  /*25a0*/  IMAD.X R18, RZ, RZ, R4, P1 ;  /* 0x000000ffff127224 */ /* 0x000fe200008e0604 */
[----:B-1----:R-:W-:-:S03]  /*25b0*/  IADD3 R20, P0, R20, UR8, RZ ;  /* 0x0000000814147c10 */ /* 0x002fc6000ff1e0ff */
[----:B------:R-:W-:Y:S01]  /*25c0*/  IMAD.X R29, R18, 0x1, R89, P5 ;  /* 0x00000001121d7824 */ /* 0x000fe200028e0659 */
[----:B------:R-:W-:Y:S01]  /*25d0*/  IADD3.X R21, R21, UR9, RZ, P0, !PT ;  /* 0x0000000915157c10 */ /* 0x000fe200087fe4ff */
[----:B----4-:R-:W-:-:S04]  /*25e0*/  IMAD R99, R100, R13, RZ ;  /* 0x0000000d64637224 */ /* 0x010fc800078e02ff */
[----:B------:R-:W-:-:S05]  /*25f0*/  IMAD R99, R30, R12, R99 ;  /* 0x0000000c1e637224 */ /* 0x000fca00078e0263 */
[----:B------:R2:W-:Y:S01]  /*2600*/  @P2 STG.E desc[UR20][R28.64], R99 ;  /* 0x000000631c002986 */ /* 0x0005e2000c101914 */
[----:B------:R-:W-:Y:S05]  /*2610*/  @!P4 BRA `(.L_x_37) ;  /* 0x000000000004c947 */ /* 0x000fea0003800000 */
[----:B------:R1:W5:Y:S02]  /*2620*/  LDG.E.LTC128B R100, desc[UR20][R20.64] ;  /* 0x0000001414647981 */ /* 0x000364000c1e1920 */
.L_x_37:
[----:B------:R-:W-:Y:S05]  /*2630*/  BSYNC B1 ;  /* 0x0000000000017941 */ /* 0x000fea0003800000 */
.L_x_36:
[----:B-1---5:R-:W-:Y:S01]  /*2640*/  IMAD R21, R100, R13, RZ ;  /* 0x0000000d64157224 */ /* 0x022fe200078e02ff */
[----:B------:R-:W-:Y:S01]  /*2650*/  IADD3 R20, P2, R19, R90, RZ ;  /* 0x0000005a13147210 */ /* 0x000fe20007f5e0ff */
[----:B------:R-:W-:Y:S01]  /*2660*/  BSSY B1, `(.L_x_38) ;  /* 0x000000c000017945 */ /* 0x000fe20003800000 */
[----:B------:R-:W-:Y:S01]  /*2670*/  ISETP.GT.AND P1, PT, R5, 0x10, PT ;  /* 0x000000100500780c */ /* 0x000fe20003f24270 */
[----:B------:R-:W-:Y:S01]  /*2680*/  IMAD R31, R31, R12, R21 ;  /* 0x0000000c1f1f7224 */ /* 0x000fe200078e0215 */
[----:B------:R-:W-:Y:S01]  /*2690*/  ISETP.GT.AND P0, PT, R5, 0x11, PT ;  /* 0x000000110500780c */ /* 0x000fe20003f04270 */
[----:B------:R-:W-:Y:S01]  /*26a0*/  IMAD.X R21, R18, 0x1, R91, P2 ;  /* 0x0000000112157824 */ /* 0x000fe200010e065b */
[----:B------:R-:W-:Y:S02]  /*26b0*/  ISETP.GT.AND P5, PT, R98, RZ, P1 ;  /* 0x000000ff6200720c */ /* 0x000fe40000fa4270 */
[----:B------:R-:W-:Y:S02]  /*26c0*/  IADD3 R22, P2, R24, UR10, RZ ;  /* 0x0000000a18167c10 */ /* 0x000fe4000ff5e0ff */
[----:B------:R1:W-:Y:S01]  /*26d0*/  @P4 STG.E desc[UR20][R20.64], R31 ;  /* 0x0000001f14004986 */ /* 0x0003e2000c101914 */
[----:B--2---:R-:W-:-:S02]  /*26e0*/  IADD3 R28, P6, R26, R6, RZ ;  /* 0x000000061a1c7210 */ /* 0x004fc40007fde0ff */
[----:B------:R-:W-:-:S06]  /*26f0*/  IADD3.X R23, R25, UR11, RZ, P2, !PT ;  /* 0x0000000b19177c10 */ /* 0x000fcc00097fe4ff */
[----:B------:R-:W-:Y:S05]  /*2700*/  @!P5 BRA `(.L_x_39) ;  /* 0x000000000004d947 */ /* 0x000fea0003800000 */
[----:B------:R2:W5:Y:S02]  /*2710*/  LDG.E.LTC128B R100, desc[UR20][R22.64] ;  /* 0x0000001416647981 */ /* 0x000564000c1e1920 */
.L_x_39:
[----:B------:R-:W-:Y:S05]  /*2720*/  BSYNC B1 ;  /* 0x0000000000017941 */ /* 0x000fea0003800000 */
.L_x_38:
[----:B-1---5:R-:W-:Y:S01]  /*2730*/  IMAD R21, R100, R13, RZ ;  /* 0x0000000d64157224 */ /* 0x022fe200078e02ff */
[----:B------:R-:W-:Y:S01]  /*2740*/  ISETP.GT.AND P2, PT, R98, RZ, P0 ;  /* 0x000000ff6200720c */ /* 0x000fe20000744270 */
[----:B------:R-:W-:Y:S01]  /*2750*/  IMAD.X R29, R27, 0x1, R4, P6 ;  /* 0x000000011b1d7824 */ /* 0x000fe200030e0604 */
[----:B------:R-:W-:Y:S01]  /*2760*/  IADD3 R20, P6, R92, UR10, RZ ;  /* 0x0000000a5c147c10 */ /* 0x000fe2000ffde0ff */
[----:B------:R-:W-:Y:S01]  /*2770*/  IMAD R31, R32, R12, R21 ;  /* 0x0000000c201f7224 */ /* 0x000fe200078e0215 */
[----:B------:R-:W-:Y:S01]  /*2780*/  BSSY B1, `(.L_x_40) ;  /* 0x0000006000017945 */ /* 0x000fe20003800000 */
[----:B------:R-:W-:Y:S02]  /*2790*/  IADD3 R30, P4, R94, R6, RZ ;  /* 0x000000065e1e7210 */ /* 0x000fe40007f9e0ff */
[----:B------:R-:W-:Y:S01]  /*27a0*/  IADD3.X R21, R93, UR11, RZ, P6, !PT ;  /* 0x0000000b5d157c10 */ /* 0x000fe2000b7fe4ff */
[----:B------:R1:W-:Y:S05]  /*27b0*/  @P5 STG.E desc[UR20][R28.64], R31 ;  /* 0x0000001f1c005986 */ /* 0x0003ea000c101914 */
[----:B------:R-:W-:Y:S05]  /*27c0*/  @!P2 BRA `(.L_x_41) ;  /* 0x000000000004a947 */ /* 0x000fea0003800000 */
[----:B------:R4:W5:Y:S02]  /*27d0*/  LDG.E.LTC128B R100, desc[UR20][R20.64] ;  /* 0x0000001414647981 */ /* 0x000964000c1e1920 */
.L_x_41:
[----:B------:R-:W-:Y:S05]  /*27e0*/  BSYNC B1 ;  /* 0x0000000000017941 */ /* 0x000fea0003800000 */
.L_x_40:
[----:B-----5:R-:W-:Y:S01]  /*27f0*/  IMAD R32, R100, R13, RZ ;  /* 0x0000000d64207224 */ /* 0x020fe200078e02ff */
[----:B------:R-:W-:Y:S01]  /*2800*/  ISETP.GT.AND P1, PT, R98, 0x8, P1 ;  /* 0x000000086200780c */ /* 0x000fe20000f24270 */
[----:B-1----:R-:W-:Y:S01]  /*2810*/  IMAD.X R31, R95, 0x1, R4, P4 ;  /* 0x000000015f1f7824 */ /* 0x002fe200020e0604 */
        /* <DEDUP_REMOVED lines=8> */
.L_x_43:
[----:B------:R-:W-:Y:S05]  /*28a0*/  BSYNC B1 ;  /* 0x0000000000017941 */ /* 0x000fea0003800000 */
.L_x_42:
[----:B0----5:R-:W-:Y:S01]  /*28b0*/  IMAD R25, R100, R13, RZ ;  /* 0x0000000d64197224 */ /* 0x021fe200078e02ff */
[----:B------:R-:W-:Y:S01]  /*28c0*/  ISETP.GT.AND P2, PT, R98, 0x8, P0 ;  /* 0x000000086200780c */ /* 0x000fe20000744270 */
[----:B-1----:R-:W-:Y:S01]  /*28d0*/  IMAD.X R33, R18, 0x1, R27, P5 ;  /* 0x0000000112217824 */ /* 0x002fe200028e061b */
[----:B------:R-:W-:Y:S01]  /*28e0*/  IADD3 R24, P0, R92, UR8, RZ ;  /* 0x000000085c187c10 */ /* 0x000fe2000ff1e0ff */
[----:B------:R-:W-:Y:S01]  /*28f0*/  IMAD R27, R34, R12, R25 ;  /* 0x0000000c221b7224 */ /* 0x000fe200078e0219 */
[----:B------:R-:W-:Y:S02]  /*2900*/  BSSY B1, `(.L_x_44) ;  /* 0x0000005000017945 */ /* 0x000fe40003800000 */
[----:B------:R-:W-:Y:S02]  /*2910*/  IADD3.X R25, R93, UR9, RZ, P0, !PT ;  /* 0x000000095d197c10 */ /* 0x000fe400087fe4ff */
[----:B------:R0:W-:Y:S05]  /*2920*/  @P1 STG.E desc[UR20][R32.64], R27 ;  /* 0x0000001b20001986 */ /* 0x0001ea000c101914 */
[----:B------:R-:W-:Y:S05]  /*2930*/  @!P2 BRA `(.L_x_45) ;  /* 0x000000000004a947 */ /* 0x000fea0003800000 */
[----:B------:R1:W5:Y:S02]  /*2940*/  LDG.E.LTC128B R100, desc[UR20][R24.64] ;  /* 0x0000001418647981 */ /* 0x000364000c1e1920 */
.L_x_45:
[----:B------:R-:W-:Y:S05]  /*2950*/  BSYNC B1 ;  /* 0x0000000000017941 */ /* 0x000fea0003800000 */
.L_x_44:
[----:B-1---5:R-:W-:Y:S01]  /*2960*/  IMAD R25, R100, R13, RZ ;  /* 0x0000000d64197224 */ /* 0x022fe200078e02ff */
[----:B------:R-:W-:Y:S01]  /*2970*/  IADD3 R24, P5, R19, R94, RZ ;  /* 0x0000005e13187210 */ /* 0x000fe20007fbe0ff */
[----:B------:R-:W-:Y:S01]  /*2980*/  BSSY B1, `(.L_x_46) ;  /* 0x000000c000017945 */ /* 0x000fe20003800000 */
[----:B------:R-:W-:Y:S01]  /*2990*/  ISETP.GT.AND P1, PT, R5, 0x18, PT ;  /* 0x000000180500780c */ /* 0x000fe20003f24270 */
[----:B------:R-:W-:Y:S01]  /*29a0*/  IMAD R35, R35, R12, R25 ;  /* 0x0000000c23237224 */ /* 0x000fe200078e0219 */
[----:B------:R-:W-:Y:S01]  /*29b0*/  IADD3 R26, P6, R22, UR10, RZ ;  /* 0x0000000a161a7c10 */ /* 0x000fe2000ffde0ff */
[----:B------:R-:W-:Y:S01]  /*29c0*/  IMAD.X R25, R18, 0x1, R95, P5 ;  /* 0x0000000112197824 */ /* 0x000fe200028e065f */
[----:B------:R-:W-:Y:S02]  /*29d0*/  ISETP.GT.AND P4, PT, R98, RZ, P1 ;  /* 0x000000ff6200720c */ /* 0x000fe40000f84270 */
[----:B------:R-:W-:Y:S02]  /*29e0*/  ISETP.GT.AND P0, PT, R5, 0x19, PT ;  /* 0x000000190500780c */ /* 0x000fe40003f04270 */
[----:B------:R1:W-:Y:S01]  /*29f0*/  @P2 STG.E desc[UR20][R24.64], R35 ;  /* 0x0000002318002986 */ /* 0x0003e2000c101914 */
[----:B0-----:R-:W-:-:S02]  /*2a00*/  IADD3 R32, P5, R28, R6, RZ ;  /* 0x000000061c207210 */ /* 0x001fc40007fbe0ff */
[----:B------:R-:W-:-:S06]  /*2a10*/  IADD3.X R27, R23, UR11, RZ, P6, !PT ;  /* 0x0000000b171b7c10 */ /* 0x000fcc000b7fe4ff */
[----:B------:R-:W-:Y:S05]  /*2a20*/  @!P4 BRA `(.L_x_47) ;  /* 0x000000000004c947 */ /* 0x000fea0003800000 */
[----:B------:R0:W5:Y:S02]  /*2a30*/  LDG.E.LTC128B R100, desc[UR20][R26.64] ;  /* 0x000000141a647981 */ /* 0x000164000c1e1920 */
.L_x_47:
[----:B------:R-:W-:Y:S05]  /*2a40*/  BSYNC B1 ;  /* 0x0000000000017941 */ /* 0x000fea0003800000 */
.L_x_46:
        /* <DEDUP_REMOVED lines=11> */
.L_x_49:
[----:B------:R-:W-:Y:S05]  /*2b00*/  BSYNC B1 ;  /* 0x0000000000017941 */ /* 0x000fea0003800000 */
.L_x_48:
[----:B-----5:R-:W-:Y:S01]  /*2b10*/  IMAD R36, R100, R13, RZ ;  /* 0x0000000d64247224 */ /* 0x020fe200078e02ff */
[----:B------:R-:W-:Y:S01]  /*2b20*/  ISETP.GT.AND P1, PT, R98, 0x8, P1 ;  /* 0x000000086200780c */ /* 0x000fe20000f24270 */
[----:B-1----:R-:W-:Y:S01]  /*2b30*/  IMAD.X R35, R31, 0x1, R4, P5 ;  /* 0x000000011f237824 */ /* 0x002fe200028e0604 */
[----:B--2---:R-:W-:Y:S01]  /*2b40*/  IADD3 R22, P4, R22, UR8, RZ ;  /* 0x0000000816167c10 */ /* 0x004fe2000ff9e0ff */
[----:B------:R-:W-:Y:S01]  /*2b50*/  IMAD R37, R37, R12, R36 ;  /* 0x0000000c25257224 */ /* 0x000fe200078e0224 */
[----:B------:R-:W-:Y:S01]  /*2b60*/  BSSY B1, `(.L_x_50) ;  /* 0x0000006000017945 */ /* 0x000fe20003800000 */
[----:B------:R-:W-:Y:S02]  /*2b70*/  IADD3 R36, P5, R28, R19, RZ ;  /* 0x000000131c247210 */ /* 0x000fe40007fbe0ff */
[----:B------:R-:W-:Y:S01]  /*2b80*/  IADD3.X R23, R23, UR9, RZ, P4, !PT ;  /* 0x0000000917177c10 */ /* 0x000fe2000a7fe4ff */
[----:B------:R1:W-:Y:S05]  /*2b90*/  @P2 STG.E desc[UR20][R34.64], R37 ;  /* 0x0000002522002986 */ /* 0x0003ea000c101914 */
[----:B------:R-:W-:Y:S05]  /*2ba0*/  @!P1 BRA `(.L_x_51) ;  /* 0x0000000000049947 */ /* 0x000fea0003800000 */
[----:B------:R2:W5:Y:S02]  /*2bb0*/  LDG.E.LTC128B R100, desc[UR20][R22.64] ;  /* 0x0000001416647981 */ /* 0x000564000c1e1920 */
.L_x_51:
[----:B------:R-:W-:Y:S05]  /*2bc0*/  BSYNC B1 ;  /* 0x0000000000017941 */ /* 0x000fea0003800000 */
.L_x_50:
[----:B--2--5:R-:W-:Y:S01]  /*2bd0*/  IMAD R23, R100, R13, RZ ;  /* 0x0000000d64177224 */ /* 0x024fe200078e02ff */
[----:B------:R-:W-:Y:S01]  /*2be0*/  ISETP.GT.AND P2, PT, R98, 0x8, P0 ;  /* 0x000000086200780c */ /* 0x000fe20000744270 */
[----:B-1----:R-:W-:Y:S01]  /*2bf0*/  IMAD.X R37, R29, 0x1, R18, P5 ;  /* 0x000000011d257824 */ /* 0x002fe200028e0612 */
[----:B----4-:R-:W-:Y:S01]  /*2c00*/  IADD3 R20, P0, R20, UR8, RZ ;  /* 0x0000000814147c10 */ /* 0x010fe2000ff1e0ff */
[----:B------:R-:W-:Y:S01]  /*2c10*/  IMAD R23, R38, R12, R23 ;  /* 0x0000000c26177224 */ /* 0x000fe200078e0217 */
[----:B------:R-:W-:Y:S02]  /*2c20*/  BSSY B1, `(.L_x_52) ;  /* 0x0000005000017945 */ /* 0x000fe40003800000 */
[----:B------:R-:W-:Y:S02]  /*2c30*/  IADD3.X R21, R21, UR9, RZ, P0, !PT ;  /* 0x0000000915157c10 */ /* 0x000fe400087fe4ff */
[----:B------:R1:W-:Y:S05]  /*2c40*/  @P1 STG.E desc[UR20][R36.64], R23 ;  /* 0x0000001724001986 */ /* 0x0003ea000c101914 */
[----:B------:R-:W-:Y:S05]  /*2c50*/  @!P2 BRA `(.L_x_53) ;  /* 0x000000000004a947 */ /* 0x000fea0003800000 */
[----:B------:R2:W5:Y:S02]  /*2c60*/  LDG.E.LTC128B R100, desc[UR20][R20.64] ;  /* 0x0000001414647981 */ /* 0x000564000c1e1920 */
.L_x_53:
[----:B------:R-:W-:Y:S05]  /*2c70*/  BSYNC B1 ;  /* 0x0000000000017941 */ /* 0x000fea0003800000 */
.L_x_52:
[----:B--2--5:R-:W-:Y:S01]  /*2c80*/  IMAD R21, R100, R13, RZ ;  /* 0x0000000d64157224 */ /* 0x024fe200078e02ff */
        /* <DEDUP_REMOVED lines=9> */
[----:B------:R-:W-:-:S02]  /*2d20*/  IADD3 R28, P5, R32, R6, RZ ;  /* 0x00000006201c7210 */ /* 0x000fc40007fbe0ff */
[----:B-1----:R-:W-:-:S06]  /*2d30*/  IADD3.X R23, R27, UR11, RZ, P6, !PT ;  /* 0x0000000b1b177c10 */ /* 0x002fcc000b7fe4ff */
[----:B------:R-:W-:Y:S05]  /*2d40*/  @!P4 BRA `(.L_x_55) ;  /* 0x000000000004c947 */ /* 0x000fea0003800000 */
[----:B------:R1:W5:Y:S02]  /*2d50*/  LDG.E.LTC128B R100, desc[UR20][R22.64] ;  /* 0x0000001416647981 */ /* 0x000364000c1e1920 */
.L_x_55:
[----:B------:R-:W-:Y:S05]  /*2d60*/  BSYNC B1 ;  /* 0x0000000000017941 */ /* 0x000fea0003800000 */
.L_x_54:
[----:B--2--5:R-:W-:Y:S01]  /*2d70*/  IMAD R21, R100, R13, RZ ;  /* 0x0000000d64157224 */ /* 0x024fe200078e02ff */
        /* <DEDUP_REMOVED lines=10> */
.L_x_57:
[----:B------:R-:W-:Y:S05]  /*2e20*/  BSYNC B1 ;  /* 0x0000000000017941 */ /* 0x000fea0003800000 */
.L_x_56:
[----:B-----5:R-:W-:Y:S01]  /*2e30*/  IMAD R36, R100, R13, RZ ;  /* 0x0000000d64247224 */ /* 0x020fe200078e02ff */
[----:B------:R-:W-:Y:S01]  /*2e40*/  ISETP.GT.AND P1, PT, R98, 0x8, P1 ;  /* 0x000000086200780c */ /* 0x000fe20000f24270 */
[----:B--2---:R-:W-:Y:S01]  /*2e50*/  IMAD.X R31, R35, 0x1, R4, P5 ;  /* 0x00000001231f7824 */ /* 0x004fe200028e0604 */
[----:B0-----:R-:W-:Y:S01]  /*2e60*/  IADD3 R26, P4, R26, UR8, RZ ;  /* 0x000000081a1a7c10 */ /* 0x001fe2000ff9e0ff */
[----:B------:R-:W-:Y:S01]  /*2e70*/  IMAD R41, R41, R12, R36 ;  /* 0x0000000c29297224 */ /* 0x000fe200078e0224 */
[----:B------:R-:W-:Y:S01]  /*2e80*/  BSSY B1, `(.L_x_58) ;  /* 0x0000006000017945 */ /* 0x000fe20003800000 */
[----:B------:R-:W-:Y:S02]  /*2e90*/  IADD3 R36, P5, R32, R19, RZ ;  /* 0x0000001320247210 */ /* 0x000fe40007fbe0ff */
[----:B------:R-:W-:Y:S01]  /*2ea0*/  IADD3.X R27, R27, UR9, RZ, P4, !PT ;  /* 0x000000091b1b7c10 */ /* 0x000fe2000a7fe4ff */
[----:B------:R0:W-:Y:S05]  /*2eb0*/  @P2 STG.E desc[UR20][R30.64], R41 ;  /* 0x000000291e002986 */ /* 0x0001ea000c101914 */
[----:B------:R-:W-:Y:S05]  /*2ec0*/  @!P1 BRA `(.L_x_59) ;  /* 0x0000000000049947 */ /* 0x000fea0003800000 */
[----:B------:R2:W5:Y:S02]  /*2ed0*/  LDG.E.LTC128B R100, desc[UR20][R26.64] ;  /* 0x000000141a647981 */ /* 0x000564000c1e1920 */
.L_x_59:
[----:B------:R-:W-:Y:S05]  /*2ee0*/  BSYNC B1 ;  /* 0x0000000000017941 */ /* 0x000fea0003800000 */
.L_x_58:
[----:B--2--5:R-:W-:Y:S01]  /*2ef0*/  IMAD R27, R100, R13, RZ ;  /* 0x0000000d641b7224 */ /* 0x024fe200078e02ff */
[----:B------:R-:W-:Y:S01]  /*2f00*/  ISETP.GT.AND P2, PT, R98, 0x8, P0 ;  /* 0x000000086200780c */ /* 0x000fe20000744270 */
[----:B------:R-:W-:Y:S01]  /*2f10*/  IMAD.X R37, R33, 0x1, R18, P5 ;  /* 0x0000000121257824 */ /* 0x000fe200028e0612 */
[----:B------:R-:W-:Y:S01]  /*2f20*/  IADD3 R24, P0, R24, UR8, RZ ;  /* 0x0000000818187c10 */ /* 0x000fe2000ff1e0ff */
[----:B------:R-:W-:Y:S01]  /*2f30*/  IMAD R27, R42, R12, R27 ;  /* 0x0000000c2a1b7224 */ /* 0x000fe200078e021b */
[----:B------:R-:W-:Y:S02]  /*2f40*/  BSSY B1, `(.L_x_60) ;  /* 0x0000005000017945 */ /* 0x000fe40003800000 */
[----:B------:R-:W-:Y:S02]  /*2f50*/  IADD3.X R25, R25, UR9, RZ, P0, !PT ;  /* 0x0000000919197c10 */ /* 0x000fe400087fe4ff */
[----:B------:R2:W-:Y:S05]  /*2f60*/  @P1 STG.E desc[UR20][R36.64], R27 ;  /* 0x0000001b24001986 */ /* 0x0005ea000c101914 */
[----:B------:R-:W-:Y:S05]  /*2f70*/  @!P2 BRA `(.L_x_61) ;  /* 0x000000000004a947 */ /* 0x000fea0003800000 */
[----:B------:R0:W5:Y:S02]  /*2f80*/  LDG.E.LTC128B R100, desc[UR20][R24.64] ;  /* 0x0000001418647981 */ /* 0x000164000c1e1920 */
.L_x_61:
[----:B------:R-:W-:Y:S05]  /*2f90*/  BSYNC B1 ;  /* 0x0000000000017941 */ /* 0x000fea0003800000 */
.L_x_60:
[----:B0----5:R-:W-:Y:S01]  /*2fa0*/  IMAD R25, R100, R13, RZ ;  /* 0x0000000d64197224 */ /* 0x021fe200078e02ff */
        /* <DEDUP_REMOVED lines=10> */
[----:B--2---:R-:W-:-:S06]  /*3050*/  IADD3.X R27, R23, UR11, RZ, P6, !PT ;  /* 0x0000000b171b7c10 */ /* 0x004fcc000b7fe4ff */
[----:B------:R-:W-:Y:S05]  /*3060*/  @!P4 BRA `(.L_x_63) ;  /* 0x000000000004c947 */ /* 0x000fea0003800000 */
[----:B------:R2:W5:Y:S02]  /*3070*/  LDG.E.LTC128B R100, desc[UR20][R26.64] ;  /* 0x000000141a647981 */ /* 0x000564000c1e1920 */
.L_x_63:
[----:B------:R-:W-:Y:S05]  /*3080*/  BSYNC B1 ;  /* 0x0000000000017941 */ /* 0x000fea0003800000 */
.L_x_62:
[----:B0----5:R-:W-:Y:S01]  /*3090*/  IMAD R25, R100, R13, RZ ;  /* 0x0000000d64197224 */ /* 0x021fe200078e02ff */
        /* <DEDUP_REMOVED lines=10> */
.L_x_65:
[----:B------:R-:W-:Y:S05]  /*3140*/  BSYNC B1 ;  /* 0x0000000000017941 */ /* 0x000fea0003800000 */
.L_x_64:
[----:B-----5:R-:W-:Y:S01]  /*3150*/  IMAD R36, R100, R13, RZ ;  /* 0x0000000d64247224 */ /* 0x020fe200078e02ff */
[----:B------:R-:W-:Y:S01]  /*3160*/  ISETP.GT.AND P1, PT, R98, 0x8, P1 ;  /* 0x000000086200780c */ /* 0x000fe20000f24270 */
[----:B0-----:R-:W-:Y:S01]  /*3170*/  IMAD.X R35, R31, 0x1, R4, P5 ;  /* 0x000000011f237824 */ /* 0x001fe200028e0604 */
[----:B-1----:R-:W-:Y:S01]  /*3180*/  IADD3 R22, P4, R22, UR8, RZ ;  /* 0x0000000816167c10 */ /* 0x002fe2000ff9e0ff */
[----:B------:R-:W-:Y:S01]  /*3190*/  IMAD R45, R45, R12, R36 ;  /* 0x0000000c2d2d7224 */ /* 0x000fe200078e0224 */
[----:B------:R-:W-:Y:S01]  /*31a0*/  BSSY B1, `(.L_x_66) ;  /* 0x0000006000017945 */ /* 0x000fe20003800000 */
[----:B------:R-:W-:Y:S02]  /*31b0*/  IADD3 R36, P5, R28, R19, RZ ;  /* 0x000000131c247210 */ /* 0x000fe40007fbe0ff */
[----:B------:R-:W-:Y:S01]  /*31c0*/  IADD3.X R23, R23, UR9, RZ, P4, !PT ;  /* 0x0000000917177c10 */ /* 0x000fe2000a7fe4ff */
[----:B------:R0:W-:Y:S05]  /*31d0*/  @P2 STG.E desc[UR20][R34.64], R45 ;  /* 0x0000002d22002986 */ /* 0x0001ea000c101914 */
[----:B------:R-:W-:Y:S05]  /*31e0*/  @!P1 BRA `(.L_x_67) ;  /* 0x0000000000049947 */ /* 0x000fea0003800000 */
[----:B------:R1:W5:Y:S02]  /*31f0*/  LDG.E.LTC128B R100, desc[UR20][R22.64] ;  /* 0x0000001416647981 */ /* 0x000364000c1e1920 */
.L_x_67:
[----:B------:R-:W-:Y:S05]  /*3200*/  BSYNC B1 ;  /* 0x0000000000017941 */ /* 0x000fea0003800000 */
.L_x_66:
[----:B-1---5:R-:W-:Y:S01]  /*3210*/  IMAD R23, R100, R13, RZ ;  /* 0x0000000d64177224 */ /* 0x022fe200078e02ff */
[----:B------:R-:W-:Y:S01]  /*3220*/  ISETP.GT.AND P2, PT, R98, 0x8, P0 ;  /* 0x000000086200780c */ /* 0x000fe20000744270 */
[----:B------:R-:W-:Y:S01]  /*3230*/  IMAD.X R37, R29, 0x1, R18, P5 ;  /* 0x000000011d257824 */ /* 0x000fe200028e0612 */
[----:B----4-:R-:W-:Y:S01]  /*3240*/  IADD3 R20, P0, R20, UR8, RZ ;  /* 0x0000000814147c10 */ /* 0x010fe2000ff1e0ff */
[----:B------:R-:W-:Y:S01]  /*3250*/  IMAD R23, R46, R12, R23 ;  /* 0x0000000c2e177224 */ /* 0x000fe200078e0217 */
[----:B------:R-:W-:Y:S02]  /*3260*/  BSSY B1, `(.L_x_68) ;  /* 0x0000005000017945 */ /* 0x000fe40003800000 */
[----:B------:R-:W-:Y:S02]  /*3270*/  IADD3.X R21, R21, UR9, RZ, P0, !PT ;  /* 0x0000000915157c10 */ /* 0x000fe400087fe4ff */
[----:B------:R1:W-:Y:S05]  /*3280*/  @P1 STG.E desc[UR20][R36.64], R23 ;  /* 0x0000001724001986 */ /* 0x0003ea000c101914 */
[----:B------:R-:W-:Y:S05]  /*3290*/  @!P2 BRA `(.L_x_69) ;  /* 0x000000000004a947 */ /* 0x000fea0003800000 */
[----:B------:R4:W5:Y:S02]  /*32a0*/  LDG.E.LTC128B R100, desc[UR20][R20.64] ;  /* 0x0000001414647981 */ /* 0x000964000c1e1920 */
.L_x_69:
[----:B------:R-:W-:Y:S05]  /*32b0*/  BSYNC B1 ;  /* 0x0000000000017941 */ /* 0x000fea0003800000 */
.L_x_68:
[----:B----45:R-:W-:Y:S01]  /*32c0*/  IMAD R21, R100, R13, RZ ;  /* 0x0000000d64157224 */ /* 0x030fe200078e02ff */
        /* <DEDUP_REMOVED lines=13> */
.L_x_71:
[----:B------:R-:W-:Y:S05]  /*33a0*/  BSYNC B1 ;  /* 0x0000000000017941 */ /* 0x000fea0003800000 */
.L_x_70:
[----:B----45:R-:W-:Y:S01]  /*33b0*/  IMAD R21, R100, R13, RZ ;  /* 0x0000000d64157224 */ /* 0x030fe200078e02ff */
        /* <DEDUP_REMOVED lines=10> */
.L_x_73:
[----:B------:R-:W-:Y:S05]  /*3460*/  BSYNC B1 ;  /* 0x0000000000017941 */ /* 0x000fea0003800000 */
.L_x_72:
[----:B-----5:R-:W-:Y:S01]  /*3470*/  IMAD R36, R100, R13, RZ ;  /* 0x0000000d64247224 */ /* 0x020fe200078e02ff */
[----:B------:R-:W-:Y:S01]  /*3480*/  ISETP.GT.AND P1, PT, R98, 0x8, P1 ;  /* 0x000000086200780c */ /* 0x000fe20000f24270 */
[----:B----4-:R-:W-:Y:S01]  /*3490*/  IMAD.X R31, R35, 0x1, R4, P5 ;  /* 0x00000001231f7824 */ /* 0x010fe200028e0604 */
        /* <DEDUP_REMOVED lines=8> */
.L_x_75:
[----:B------:R-:W-:Y:S05]  /*3520*/  BSYNC B1 ;  /* 0x0000000000017941 */ /* 0x000fea0003800000 */
.L_x_74:
[----:B----45:R-:W-:Y:S01]  /*3530*/  IMAD R27, R100, R13, RZ ;  /* 0x0000000d641b7224 */ /* 0x030fe200078e02ff */
        /* <DEDUP_REMOVED lines=9> */
.L_x_77:
[----:B------:R-:W-:Y:S05]  /*35d0*/  BSYNC B1 ;  /* 0x0000000000017941 */ /* 0x000fea0003800000 */
.L_x_76:
        /* <DEDUP_REMOVED lines=11> */
[----:B----4-:R-:W-:-:S06]  /*3690*/  IADD3.X R27, R23, UR11, RZ, P6, !PT ;  /* 0x0000000b171b7c10 */ /* 0x010fcc000b7fe4ff */
[----:B------:R-:W-:Y:S05]  /*36a0*/  @!P4 BRA `(.L_x_79) ;  /* 0x000000000004c947 */ /* 0x000fea0003800000 */
[----:B------:R4:W5:Y:S02]  /*36b0*/  LDG.E.LTC128B R100, desc[UR20][R26.64] ;  /* 0x000000141a647981 */ /* 0x000964000c1e1920 */
.L_x_79:
[----:B------:R-:W-:Y:S05]  /*36c0*/  BSYNC B1 ;  /* 0x0000000000017941 */ /* 0x000fea0003800000 */
.L_x_78:
        /* <DEDUP_REMOVED lines=11> */
.L_x_81:
[----:B------:R-:W-:Y:S05]  /*3780*/  BSYNC B1 ;  /* 0x0000000000017941 */ /* 0x000fea0003800000 */
.L_x_80:
        /* <DEDUP_REMOVED lines=11> */
.L_x_83:
[----:B------:R-:W-:Y:S05]  /*3840*/  BSYNC B1 ;  /* 0x0000000000017941 */ /* 0x000fea0003800000 */
.L_x_82:
[----:B-1---5:R-:W-:Y:S01]  /*3850*/  IMAD R23, R100, R13, RZ ;  /* 0x0000000d64177224 */ /* 0x022fe200078e02ff */
        /* <DEDUP_REMOVED lines=9> */
.L_x_85:
[----:B------:R-:W-:Y:S05]  /*38f0*/  BSYNC B1 ;  /* 0x0000000000017941 */ /* 0x000fea0003800000 */
.L_x_84:
        /* <DEDUP_REMOVED lines=14> */
.L_x_87:
[----:B------:R-:W-:Y:S05]  /*39e0*/  BSYNC B1 ;  /* 0x0000000000017941 */ /* 0x000fea0003800000 */
.L_x_86:
[----:B0----5:R-:W-:Y:S01]  /*39f0*/  IMAD R21, R100, R13, RZ ;  /* 0x0000000d64157224 */ /* 0x021fe200078e02ff */
[----:B------:R-:W-:Y:S01]  /*3a00*/  ISETP.GT.AND P2, PT, R98, RZ, P0 ;  /* 0x000000ff6200720c */ /* 0x000fe20000744270 */
[----:B------:R-:W-:Y:S01]  /*3a10*/  IMAD.X R29, R33, 0x1, R4, P5 ;  /* 0x00000001211d7824 */ /* 0x000fe200028e0604 */
[----:B------:R-:W-:Y:S01]  /*3a20*/  IADD3 R20, P6, R24, UR10, RZ ;  /* 0x0000000a18147c10 */ /* 0x000fe2000ffde0ff */
[----:B--2---:R-:W-:Y:S01]  /*3a30*/  IMAD R31, R56, R12, R21 ;  /* 0x0000000c381f7224 */ /* 0x004fe200078e0215 */
[----:B------:R-:W-:Y:S01]  /*3a40*/  BSSY B1, `(.L_x_88) ;  /* 0x0000006000017945 */ /* 0x000fe20003800000 */
[----:B------:R-:W-:Y:S02]  /*3a50*/  IADD3 R30, P5, R34, R6, RZ ;  /* 0x00000006221e7210 */ /* 0x000fe40007fbe0ff */
[----:B------:R-:W-:Y:S01]  /*3a60*/  IADD3.X R21, R25, UR11, RZ, P6, !PT ;  /* 0x0000000b19157c10 */ /* 0x000fe2000b7fe4ff */
[----:B------:R0:W-:Y:S05]  /*3a70*/  @P4 STG.E desc[UR20][R28.64], R31 ;  /* 0x0000001f1c004986 */ /* 0x0001ea000c101914 */
[----:B------:R-:W-:Y:S05]  /*3a80*/  @!P2 BRA `(.L_x_89) ;  /* 0x000000000004a947 */ /* 0x000fea0003800000 */
[----:B------:R2:W5:Y:S02]  /*3a90*/  LDG.E.LTC128B R100, desc[UR20][R20.64] ;  /* 0x0000001414647981 */ /* 0x000564000c1e1920 */
.L_x_89:
[----:B------:R-:W-:Y:S05]  /*3aa0*/  BSYNC B1 ;  /* 0x0000000000017941 */ /* 0x000fea0003800000 */
.L_x_88:
[----:B-----5:R-:W-:Y:S01]  /*3ab0*/  IMAD R36, R100, R13, RZ ;  /* 0x0000000d64247224 */ /* 0x020fe200078e02ff */
[----:B------:R-:W-:Y:S01]  /*3ac0*/  ISETP.GT.AND P1, PT, R98, 0x8, P1 ;  /* 0x000000086200780c */ /* 0x000fe20000f24270 */
[----:B0-----:R-:W-:Y:S01]  /*3ad0*/  IMAD.X R31, R35, 0x1, R4, P5 ;  /* 0x00000001231f7824 */ /* 0x001fe200028e0604 */
[----:B----4-:R-:W-:Y:S01]  /*3ae0*/  IADD3 R26, P4, R26, UR8, RZ ;  /* 0x000000081a1a7c10 */ /* 0x010fe2000ff9e0ff */
[----:B------:R-:W-:Y:S01]  /*3af0*/  IMAD R57, R57, R12, R36 ;  /* 0x0000000c39397224 */ /* 0x000fe200078e0224 */
[----:B------:R-:W-:Y:S01]  /*3b00*/  BSSY B1, `(.L_x_90) ;  /* 0x0000006000017945 */ /* 0x000fe20003800000 */
[----:B------:R-:W-:Y:S02]  /*3b10*/  IADD3 R36, P5, R32, R19, RZ ;  /* 0x0000001320247210 */ /* 0x000fe40007fbe0ff */
[----:B------:R-:W-:Y:S01]  /*3b20*/  IADD3.X R27, R27, UR9, RZ, P4, !PT ;  /* 0x000000091b1b7c10 */ /* 0x000fe2000a7fe4ff */
[----:B------:R0:W-:Y:S05]  /*3b30*/  @P2 STG.E desc[UR20][R30.64], R57 ;  /* 0x000000391e002986 */ /* 0x0001ea000c101914 */
[----:B------:R-:W-:Y:S05]  /*3b40*/  @!P1 BRA `(.L_x_91) ;  /* 0x0000000000049947 */ /* 0x000fea0003800000 */
[----:B------:R4:W5:Y:S02]  /*3b50*/  LDG.E.LTC128B R100, desc[UR20][R26.64] ;  /* 0x000000141a647981 */ /* 0x000964000c1e1920 */
.L_x_91:
[----:B------:R-:W-:Y:S05]  /*3b60*/  BSYNC B1 ;  /* 0x0000000000017941 */ /* 0x000fea0003800000 */
.L_x_90:
        /* <DEDUP_REMOVED lines=10> */
.L_x_93:
[----:B------:R-:W-:Y:S05]  /*3c10*/  BSYNC B1 ;  /* 0x0000000000017941 */ /* 0x000fea0003800000 */
.L_x_92:
        /* <DEDUP_REMOVED lines=14> */
.L_x_95:
[----:B------:R-:W-:Y:S05]  /*3d00*/  BSYNC B1 ;  /* 0x0000000000017941 */ /* 0x000fea0003800000 */
.L_x_94:
        /* <DEDUP_REMOVED lines=11> */
.L_x_97:
[----:B------:R-:W-:Y:S05]  /*3dc0*/  BSYNC B1 ;  /* 0x0000000000017941 */ /* 0x000fea0003800000 */
.L_x_96:
        /* <DEDUP_REMOVED lines=11> */
.L_x_99:
[----:B------:R-:W-:Y:S05]  /*3e80*/  BSYNC B1 ;  /* 0x0000000000017941 */ /* 0x000fea0003800000 */
.L_x_98:
[----:B-1---5:R-:W-:Y:S01]  /*3e90*/  IMAD R23, R100, R13, RZ ;  /* 0x0000000d64177224 */ /* 0x022fe200078e02ff */
[----:B------:R-:W-:Y:S01]  /*3ea0*/  ISETP.GT.AND P2, PT, R98, 0x8, P0 ;  /* 0x000000086200780c */ /* 0x000fe20000744270 */
[----:B------:R-:W-:Y:S01]  /*3eb0*/  IMAD.X R37, R29, 0x1, R18, P5 ;  /* 0x000000011d257824 */ /* 0x000fe200028e0612 */
[----:B--2---:R-:W-:Y:S01]  /*3ec0*/  IADD3 R20, P0, R20, UR8, RZ ;  /* 0x0000000814147c10 */ /* 0x004fe2000ff1e0ff */
[----:B------:R-:W-:Y:S01]  /*3ed0*/  IMAD R23, R62, R12, R23 ;  /* 0x0000000c3e177224 */ /* 0x000fe200078e0217 */
[----:B------:R-:W-:Y:S02]  /*3ee0*/  BSSY B1, `(.L_x_100) ;  /* 0x0000005000017945 */ /* 0x000fe40003800000 */
[----:B------:R-:W-:Y:S02]  /*3ef0*/  IADD3.X R21, R21, UR9, RZ, P0, !PT ;  /* 0x0000000915157c10 */ /* 0x000fe400087fe4ff */
[----:B------:R1:W-:Y:S05]  /*3f00*/  @P1 STG.E desc[UR20][R36.64], R23 ;  /* 0x0000001724001986 */ /* 0x0003ea000c101914 */
[----:B------:R-:W-:Y:S05]  /*3f10*/  @!P2 BRA `(.L_x_101) ;  /* 0x000000000004a947 */ /* 0x000fea0003800000 */
[----:B------:R2:W5:Y:S02]  /*3f20*/  LDG.E.LTC128B R100, desc[UR20][R20.64] ;  /* 0x0000001414647981 */ /* 0x000564000c1e1920 */
.L_x_101:
[----:B------:R-:W-:Y:S05]  /*3f30*/  BSYNC B1 ;  /* 0x0000000000017941 */ /* 0x000fea0003800000 */
.L_x_100:
        /* <DEDUP_REMOVED lines=14> */
.L_x_103:
[----:B------:R-:W-:Y:S05]  /*4020*/  BSYNC B1 ;  /* 0x0000000000017941 */ /* 0x000fea0003800000 */
.L_x_102:
        /* <DEDUP_REMOVED lines=11> */
.L_x_105:
[----:B------:R-:W-:Y:S05]  /*40e0*/  BSYNC B1 ;  /* 0x0000000000017941 */ /* 0x000fea0003800000 */
.L_x_104:
[----:B-----5:R-:W-:Y:S01]  /*40f0*/  IMAD R36, R100, R13, RZ ;  /* 0x0000000d64247224 */ /* 0x020fe200078e02ff */
[----:B------:R-:W-:Y:S01]  /*4100*/  ISETP.GT.AND P1, PT, R98, 0x8, P1 ;  /* 0x000000086200780c */ /* 0x000fe20000f24270 */
[----:B--2---:R-:W-:Y:S01]  /*4110*/  IMAD.X R31, R35, 0x1, R4, P5 ;  /* 0x00000001231f7824 */ /* 0x004fe200028e0604 */
        /* <DEDUP_REMOVED lines=8> */
.L_x_107:
[----:B------:R-:W-:Y:S05]  /*41a0*/  BSYNC B1 ;  /* 0x0000000000017941 */ /* 0x000fea0003800000 */
.L_x_106:
        /* <DEDUP_REMOVED lines=10> */
.L_x_109:
[----:B------:R-:W-:Y:S05]  /*4250*/  BSYNC B1 ;  /* 0x0000000000017941 */ /* 0x000fea0003800000 */
.L_x_108:
        /* <DEDUP_REMOVED lines=14> */
.L_x_111:
[----:B------:R-:W-:Y:S05]  /*4340*/  BSYNC B1 ;  /* 0x0000000000017941 */ /* 0x000fea0003800000 */
.L_x_110:
        /* <DEDUP_REMOVED lines=11> */
.L_x_113:
[----:B------:R-:W-:Y:S05]  /*4400*/  BSYNC B1 ;  /* 0x0000000000017941 */ /* 0x000fea0003800000 */
.L_x_112:
        /* <DEDUP_REMOVED lines=11> */
.L_x_115:
[----:B------:R-:W-:Y:S05]  /*44c0*/  BSYNC B1 ;  /* 0x0000000000017941 */ /* 0x000fea0003800000 */
.L_x_114:
        /* <DEDUP_REMOVED lines=10> */
.L_x_117:
[----:B------:R-:W-:Y:S05]  /*4570*/  BSYNC B1 ;  /* 0x0000000000017941 */ /* 0x000fea0003800000 */
.L_x_116:
        /* <DEDUP_REMOVED lines=14> */
.L_x_119:
[----:B------:R-:W-:Y:S05]  /*4660*/  BSYNC B1 ;  /* 0x0000000000017941 */ /* 0x000fea0003800000 */
.L_x_118:
        /* <DEDUP_REMOVED lines=11> */
.L_x_121:
[----:B------:R-:W-:Y:S05]  /*4720*/  BSYNC B1 ;  /* 0x0000000000017941 */ /* 0x000fea0003800000 */
.L_x_120:
        /* <DEDUP_REMOVED lines=11> */
.L_x_123:
[----:B------:R-:W-:Y:S05]  /*47e0*/  BSYNC B1 ;  /* 0x0000000000017941 */ /* 0x000fea0003800000 */
.L_x_122:
        /* <DEDUP_REMOVED lines=10> */
.L_x_125:
[----:B------:R-:W-:Y:S05]  /*4890*/  BSYNC B1 ;  /* 0x0000000000017941 */ /* 0x000fea0003800000 */
.L_x_124:
        /* <DEDUP_REMOVED lines=14> */
.L_x_127:
[----:B------:R-:W-:Y:S05]  /*4980*/  BSYNC B1 ;  /* 0x0000000000017941 */ /* 0x000fea0003800000 */
.L_x_126:
        /* <DEDUP_REMOVED lines=11> */
.L_x_129:
[----:B------:R-:W-:Y:S05]  /*4a40*/  BSYNC B1 ;  /* 0x0000000000017941 */ /* 0x000fea0003800000 */
.L_x_128:
        /* <DEDUP_REMOVED lines=11> */
.L_x_131:
[----:B------:R-:W-:Y:S05]  /*4b00*/  BSYNC B1 ;  /* 0x0000000000017941 */ /* 0x000fea0003800000 */
.L_x_130:
        /* <DEDUP_REMOVED lines=10> */
.L_x_133:
[----:B------:R-:W-:Y:S05]  /*4bb0*/  BSYNC B1 ;  /* 0x0000000000017941 */ /* 0x000fea0003800000 */
.L_x_132:
[----:B--2--5:R-:W-:Y:S01]  /*4bc0*/  IMAD R21, R100, R13, RZ ;  /* 0x0000000d64157224 */ /* 0x024fe200078e02ff */
        /* <DEDUP_REMOVED lines=9> */
[----:B------:R-:W-:-:S02]  /*4c60*/  IADD3 R28, P6, R32, R6, RZ ;  /* 0x00000006201c7210 */ /* 0x000fc40007fde0ff */
[----:B-1----:R-:W-:-:S06]  /*4c70*/  IADD3.X R23, R27, UR11, RZ, P2, !PT ;  /* 0x0000000b1b177c10 */ /* 0x002fcc00097fe4ff */
[----:B------:R-:W-:Y:S05]  /*4c80*/  @!P5 BRA `(.L_x_135) ;  /* 0x000000000004d947 */ /* 0x000fea0003800000 */
[----:B------:R1:W5:Y:S02]  /*4c90*/  LDG.E.LTC128B R100, desc[UR20][R22.64] ;  /* 0x0000001416647981 */ /* 0x000364000c1e1920 */
.L_x_135:
[----:B------:R-:W-:Y:S05]  /*4ca0*/  BSYNC B1 ;  /* 0x0000000000017941 */ /* 0x000fea0003800000 */
.L_x_134:
[----:B--2--5:R-:W-:Y:S01]  /*4cb0*/  IMAD R21, R100, R13, RZ ;  /* 0x0000000d64157224 */ /* 0x024fe200078e02ff */
[----:B------:R-:W-:Y:S01]  /*4cc0*/  ISETP.GT.AND P2, PT, R98, RZ, P1 ;  /* 0x000000ff6200720c */ /* 0x000fe20000f44270 */
        /* <DEDUP_REMOVED lines=8> */
.L_x_137:
[----:B------:R-:W-:Y:S05]  /*4d50*/  BSYNC B1 ;  /* 0x0000000000017941 */ /* 0x000fea0003800000 */
.L_x_136:
[----:B--2--5:R-:W-:Y:S01]  /*4d60*/  IMAD R21, R100, R13, RZ ;  /* 0x0000000d64157224 */ /* 0x024fe200078e02ff */
[----:B------:R-:W-:Y:S01]  /*4d70*/  IADD3 R20, P5, R34, R6, RZ ;  /* 0x0000000622147210 */ /* 0x000fe20007fbe0ff */
[----:B------:R-:W-:Y:S01]  /*4d80*/  BSSY B1, `(.L_x_138) ;  /* 0x000000b000017945 */ /* 0x000fe20003800000 */
[----:B------:R-:W-:Y:S01]  /*4d90*/  ISETP.GT.AND P4, PT, R98, 0x8, P4 ;  /* 0x000000086200780c */ /* 0x000fe20002784270 */
[----:B------:R-:W-:Y:S01]  /*4da0*/  IMAD R81, R81, R12, R21 ;  /* 0x0000000c51517224 */ /* 0x000fe200078e0215 */
[----:B----4-:R-:W-:Y:S01]  /*4db0*/  IADD3 R26, P6, R26, UR8, RZ ;  /* 0x000000081a1a7c10 */ /* 0x010fe2000ffde0ff */
[----:B------:R-:W-:Y:S01]  /*4dc0*/  IMAD.X R21, R35, 0x1, R4, P5 ;  /* 0x0000000123157824 */ /* 0x000fe200028e0604 */
[----:B------:R-:W-:Y:S02]  /*4dd0*/  ISETP.GT.AND P0, PT, R5, 0x78, PT ;  /* 0x000000780500780c */ /* 0x000fe40003f04270 */
[----:B------:R-:W-:Y:S02]  /*4de0*/  IADD3 R30, P5, R32, R19, RZ ;  /* 0x00000013201e7210 */ /* 0x000fe40007fbe0ff */
[----:B------:R2:W-:Y:S01]  /*4df0*/  @P2 STG.E desc[UR20][R20.64], R81 ;  /* 0x0000005114002986 */ /* 0x0005e2000c101914 */
[----:B------:R-:W-:-:S04]  /*4e00*/  IADD3.X R27, R27, UR9, RZ, P6, !PT ;  /* 0x000000091b1b7c10 */ /* 0x000fc8000b7fe4ff */
[----:B------:R-:W-:Y:S06]  /*4e10*/  @!P4 BRA `(.L_x_139) ;  /* 0x000000000004c947 */ /* 0x000fec0003800000 */
[----:B------:R4:W5:Y:S02]  /*4e20*/  LDG.E.LTC128B R100, desc[UR20][R26.64] ;  /* 0x000000141a647981 */ /* 0x000964000c1e1920 */
.L_x_139:
[----:B------:R-:W-:Y:S05]  /*4e30*/  BSYNC B1 ;  /* 0x0000000000017941 */ /* 0x000fea0003800000 */
.L_x_138:
[----:B----45:R-:W-:Y:S01]  /*4e40*/  IMAD R27, R100, R13, RZ ;  /* 0x0000000d641b7224 */ /* 0x030fe200078e02ff */
[----:B------:R-:W-:Y:S01]  /*4e50*/  ISETP.GT.AND P1, PT, R98, 0x8, P1 ;  /* 0x000000086200780c */ /* 0x000fe20000f24270 */
[----:B------:R-:W-:Y:S01]  /*4e60*/  IMAD.X R31, R33, 0x1, R18, P5 ;  /* 0x00000001211f7824 */ /* 0x000fe200028e0612 */
[----:B------:R-:W-:Y:S01]  /*4e70*/  IADD3 R24, P5, R24, UR8, RZ ;  /* 0x0000000818187c10 */ /* 0x000fe2000ffbe0ff */
[----:B------:R-:W-:Y:S01]  /*4e80*/  IMAD R27, R82, R12, R27 ;  /* 0x0000000c521b7224 */ /* 0x000fe200078e021b */
[----:B------:R-:W-:Y:S01]  /*4e90*/  BSSY B1, `(.L_x_140) ;  /* 0x0000006000017945 */ /* 0x000fe20003800000 */
[----:B------:R-:W-:Y:S02]  /*4ea0*/  ISETP.GT.AND P2, PT, R5, 0x79, PT ;  /* 0x000000790500780c */ /* 0x000fe40003f44270 */
[----:B------:R-:W-:Y:S01]  /*4eb0*/  IADD3.X R25, R25, UR9, RZ, P5, !PT ;  /* 0x0000000919197c10 */ /* 0x000fe2000affe4ff */
[----:B------:R4:W-:Y:S05]  /*4ec0*/  @P4 STG.E desc[UR20][R30.64], R27 ;  /* 0x0000001b1e004986 */ /* 0x0009ea000c101914 */
[----:B------:R-:W-:Y:S05]  /*4ed0*/  @!P1 BRA `(.L_x_141) ;  /* 0x0000000000049947 */ /* 0x000fea0003800000 */
[----:B------:R0:W5:Y:S02]  /*4ee0*/  LDG.E.LTC128B R100, desc[UR20][R24.64] ;  /* 0x0000001418647981 */ /* 0x000164000c1e1920 */
.L_x_141:
[----:B------:R-:W-:Y:S05]  /*4ef0*/  BSYNC B1 ;  /* 0x0000000000017941 */ /* 0x000fea0003800000 */
.L_x_140:
[----:B0-----:R-:W-:Y:S01]  /*4f00*/  IADD3 R24, P6, R34, R19, RZ ;  /* 0x0000001322187210 */ /* 0x001fe20007fde0ff */
[----:B-----5:R-:W-:Y:S01]  /*4f10*/  IMAD R5, R100, R13, RZ ;  /* 0x0000000d64057224 */ /* 0x020fe200078e02ff */
[----:B------:R-:W-:Y:S01]  /*4f20*/  ISETP.GT.AND P4, PT, R98, RZ, P0 ;  /* 0x000000ff6200720c */ /* 0x000fe20000784270 */
[----:B------:R-:W-:Y:S01]  /*4f30*/  BSSY B1, `(.L_x_142) ;  /* 0x0000009000017945 */ /* 0x000fe20003800000 */
[----:B------:R-:W-:Y:S01]  /*4f40*/  IADD3 R26, P5, R28, R6, RZ ;  /* 0x000000061c1a7210 */ /* 0x000fe20007fbe0ff */
[----:B------:R-:W-:Y:S02]  /*4f50*/  IMAD.X R25, R35, 0x1, R18, P6 ;  /* 0x0000000123197824 */ /* 0x000fe400030e0612 */
[----:B------:R-:W-:-:S05]  /*4f60*/  IMAD R5, R83, R12, R5 ;  /* 0x0000000c53057224 */ /* 0x000fca00078e0205 */
[----:B------:R0:W-:Y:S03]  /*4f70*/  @P1 STG.E desc[UR20][R24.64], R5 ;  /* 0x0000000518001986 */ /* 0x0001e6000c101914 */
[----:B------:R-:W-:Y:S05]  /*4f80*/  @!P4 BRA `(.L_x_143) ;  /* 0x00000000000cc947 */ /* 0x000fea0003800000 */
[----:B0-----:R-:W-:-:S04]  /*4f90*/  IADD3 R24, P1, R22, UR10, RZ ;  /* 0x0000000a16187c10 */ /* 0x001fc8000ff3e0ff */
[----:B------:R-:W-:-:S05]  /*4fa0*/  IADD3.X R25, R23, UR11, RZ, P1, !PT ;  /* 0x0000000b17197c10 */ /* 0x000fca0008ffe4ff */
[----:B------:R0:W5:Y:S04]  /*4fb0*/  LDG.E.LTC128B R100, desc[UR20][R24.64] ;  /* 0x0000001418647981 */ /* 0x000168000c1e1920 */
.L_x_143:
[----:B------:R-:W-:Y:S05]  /*4fc0*/  BSYNC B1 ;  /* 0x0000000000017941 */ /* 0x000fea0003800000 */
.L_x_142:
[----:B0----5:R-:W-:Y:S01]  /*4fd0*/  IMAD R5, R100, R13, RZ ;  /* 0x0000000d64057224 */ /* 0x021fe200078e02ff */
[----:B------:R-:W-:Y:S01]  /*4fe0*/  ISETP.GT.AND P1, PT, R98, RZ, P2 ;  /* 0x000000ff6200720c */ /* 0x000fe20001724270 */
[----:B----4-:R-:W-:Y:S01]  /*4ff0*/  IMAD.X R27, R29, 0x1, R4, P5 ;  /* 0x000000011d1b7824 */ /* 0x010fe200028e0604 */
        /* <DEDUP_REMOVED lines=8> */
.L_x_145:
[----:B------:R-:W-:Y:S05]  /*5080*/  BSYNC B1 ;  /* 0x0000000000017941 */ /* 0x000fea0003800000 */
.L_x_144:
[----:B0----5:R-:W-:Y:S01]  /*5090*/  IMAD R5, R100, R13, RZ ;  /* 0x0000000d64057224 */ /* 0x021fe200078e02ff */
[----:B------:R-:W-:Y:S01]  /*50a0*/  ISETP.GT.AND P0, PT, R98, 0x8, P0 ;  /* 0x000000086200780c */ /* 0x000fe20000704270 */
[----:B------:R-:W-:Y:S01]  /*50b0*/  IMAD.X R31, R21, 0x1, R4, P5 ;  /* 0x00000001151f7824 */ /* 0x000fe200028e0604 */
[----:B------:R-:W-:Y:S01]  /*50c0*/  IADD3 R4, P4, R22, UR8, RZ ;  /* 0x0000000816047c10 */ /* 0x000fe2000ff9e0ff */
[----:B------:R-:W-:Y:S01]  /*50d0*/  IMAD R85, R85, R12, R5 ;  /* 0x0000000c55557224 */ /* 0x000fe200078e0205 */
[----:B------:R-:W-:Y:S01]  /*50e0*/  BSSY B1, `(.L_x_146) ;  /* 0x0000006000017945 */ /* 0x000fe20003800000 */
[----:B----4-:R-:W-:Y:S02]  /*50f0*/  IADD3 R24, P5, R28, R19, RZ ;  /* 0x000000131c187210 */ /* 0x010fe40007fbe0ff */
[----:B------:R-:W-:Y:S01]  /*5100*/  IADD3.X R5, R23, UR9, RZ, P4, !PT ;  /* 0x0000000917057c10 */ /* 0x000fe2000a7fe4ff */
[----:B------:R0:W-:Y:S05]  /*5110*/  @P1 STG.E desc[UR20][R30.64], R85 ;  /* 0x000000551e001986 */ /* 0x0001ea000c101914 */
[----:B------:R-:W-:Y:S05]  /*5120*/  @!P0 BRA `(.L_x_147) ;  /* 0x0000000000048947 */ /* 0x000fea0003800000 */
[----:B------:R4:W5:Y:S02]  /*5130*/  LDG.E.LTC128B R100, desc[UR20][R4.64] ;  /* 0x0000001404647981 */ /* 0x000964000c1e1920 */
.L_x_147:
[----:B------:R-:W-:Y:S05]  /*5140*/  BSYNC B1 ;  /* 0x0000000000017941 */ /* 0x000fea0003800000 */
.L_x_146:
[----:B------:R-:W-:Y:S01]  /*5150*/  ISETP.GT.AND P2, PT, R98, 0x8, P2 ;  /* 0x000000086200780c */ /* 0x000fe20001744270 */
[----:B----45:R-:W-:Y:S01]  /*5160*/  IMAD R5, R100, R13, RZ ;  /* 0x0000000d64057224 */ /* 0x030fe200078e02ff */
[----:B------:R-:W-:Y:S01]  /*5170*/  BSSY B1, `(.L_x_148) ;  /* 0x0000008000017945 */ /* 0x000fe20003800000 */
[----:B------:R-:W-:Y:S02]  /*5180*/  IMAD.X R25, R29, 0x1, R18, P5 ;  /* 0x000000011d197824 */ /* 0x000fe400028e0612 */
[----:B-1----:R-:W-:-:S05]  /*5190*/  IMAD R23, R86, R12, R5 ;  /* 0x0000000c56177224 */ /* 0x002fca00078e0205 */
[----:B------:R1:W-:Y:S01]  /*51a0*/  @P0 STG.E desc[UR20][R24.64], R23 ;  /* 0x0000001718000986 */ /* 0x0003e2000c101914 */
[----:B------:R-:W-:-:S04]  /*51b0*/  IADD3 R4, P0, R36, UR8, RZ ;  /* 0x0000000824047c10 */ /* 0x000fc8000ff1e0ff */
[----:B------:R-:W-:Y:S01]  /*51c0*/  IADD3.X R5, R37, UR9, RZ, P0, !PT ;  /* 0x0000000925057c10 */ /* 0x000fe200087fe4ff */
[----:B------:R-:W-:Y:S08]  /*51d0*/  @!P2 BRA `(.L_x_149) ;  /* 0x000000000004a947 */ /* 0x000ff00003800000 */
[----:B------:R4:W5:Y:S02]  /*51e0*/  LDG.E.LTC128B R100, desc[UR20][R4.64] ;  /* 0x0000001404647981 */ /* 0x000964000c1e1920 */
.L_x_149:
[----:B------:R-:W-:Y:S05]  /*51f0*/  BSYNC B1 ;  /* 0x0000000000017941 */ /* 0x000fea0003800000 */
.L_x_148:
[----:B------:R-:W-:Y:S05]  /*5200*/  @!P2 BRA `(.L_x_150) ;  /* 0x000000140094a947 */ /* 0x000fea0003800000 */
[----:B----4-:R-:W-:Y:S01]  /*5210*/  IADD3 R4, P0, R20, R19, RZ ;  /* 0x0000001314047210 */ /* 0x010fe20007f1e0ff */
[----:B-----5:R-:W-:-:S04]  /*5220*/  IMAD R100, R100, R13, RZ ;  /* 0x0000000d64647224 */ /* 0x020fc800078e02ff */
[----:B------:R-:W-:Y:S02]  /*5230*/  IMAD.X R5, R21, 0x1, R18, P0 ;  /* 0x0000000115057824 */ /* 0x000fe400000e0612 */
[----:B------:R-:W-:-:S05]  /*5240*/  IMAD R87, R87, R12, R100 ;  /* 0x0000000c57577224 */ /* 0x000fca00078e0264 */
[----:B------:R4:W-:Y:S01]  /*5250*/  STG.E desc[UR20][R4.64], R87 ;  /* 0x0000005704007986 */ /* 0x0009e2000c101914 */
[----:B------:R-:W-:Y:S05]  /*5260*/  BRA `(.L_x_150) ;  /* 0x00000014007c7947 */ /* 0x000fea0003800000 */
.L_x_27:
[----:B------:R-:W-:Y:S01]  /*5270*/  ULDC.64 UR8, c[0x0][0x6c0] ;  /* 0x0001b00000087ab9 */ /* 0x000fe20000000a00 */
[----:B------:R-:W-:Y:S01]  /*5280*/  ISETP.GT.AND P2, PT, R5, 0x1, PT ;  /* 0x000000010500780c */ /* 0x000fe20003f44270 */
[-C--:B------:R-:W-:Y:S01]  /*5290*/  IMAD R19, R24, R12.reuse, RZ ;  /* 0x0000000c18137224 */ /* 0x080fe200078e02ff */
[----:B------:R-:W-:Y:S01]  /*52a0*/  LEA R20, P0, R100, UR8, 0x2 ;  /* 0x0000000864147c11 */ /* 0x000fe2000f8010ff */
[----:B------:R-:W-:Y:S01]  /*52b0*/  IMAD.SHL.U32 R6, R104, 0x20, RZ ;  /* 0x0000002068067824 */ /* 0x000fe200078e00ff */
[----:B------:R-:W-:Y:S01]  /*52c0*/  ISETP.GT.AND P4, PT, R98, RZ, P2 ;  /* 0x000000ff6200720c */ /* 0x000fe20001784270 */
[-C--:B------:R-:W-:Y:S01]  /*52d0*/  IMAD R91, R26, R12.reuse, RZ ;  /* 0x0000000c1a5b7224 */ /* 0x080fe200078e02ff */
[----:B------:R-:W-:Y:S01]  /*52e0*/  LEA.HI.X R21, R100, UR9, R89, 0x2, P0 ;  /* 0x0000000964157c11 */ /* 0x000fe200080f1459 */
[-C--:B------:R-:W-:Y:S01]  /*52f0*/  IMAD R89, R25, R12.reuse, RZ ;  /* 0x0000000c19597224 */ /* 0x080fe200078e02ff */
[----:B------:R-:W-:Y:S01]  /*5300*/  ISETP.GT.AND P1, PT, R98, 0x8, P1 ;  /* 0x000000086200780c */ /* 0x000fe20000f24270 */
[----:B------:R-:W-:Y:S01]  /*5310*/  IMAD R93, R27, R12, RZ ;  /* 0x0000000c1b5d7224 */ /* 0x000fe200078e02ff */
[----:B------:R-:W-:Y:S01]  /*5320*/  ISETP.GT.AND P0, PT, R5, 0x8, PT ;  /* 0x000000080500780c */ /* 0x000fe20003f04270 */
[----:B------:R0:W-:Y:S01]  /*5330*/  @P5 STG.E desc[UR20][R20.64], R19 ;  /* 0x0000001314005986 */ /* 0x0001e2000c101914 */
[----:B------:R-:W-:Y:S01]  /*5340*/  LEA R22, P5, R104, R20, 0x2 ;  /* 0x0000001468167211 */ /* 0x000fe200078a10ff */
[-C--:B------:R-:W-:Y:S01]  /*5350*/  IMAD R95, R28, R12.reuse, RZ ;  /* 0x0000000c1c5f7224 */ /* 0x080fe200078e02ff */
[----:B------:R-:W-:Y:S01]  /*5360*/  ISETP.GT.AND P2, PT, R98, 0x8, P2 ;  /* 0x000000086200780c */ /* 0x000fe20001744270 */
[-C--:B------:R-:W-:Y:S01]  /*5370*/  IMAD R33, R33, R12.reuse, RZ ;  /* 0x0000000c21217224 */ /* 0x080fe200078e02ff */
[C-C-:B------:R-:W-:Y:S01]  /*5380*/  LEA.HI.X R23, R104.reuse, R21, R105.reuse, 0x2, P5 ;  /* 0x0000001568177211 */ /* 0x140fe200028f1469 */
[-C--:B------:R-:W-:Y:S01]  /*5390*/  IMAD R35, R35, R12.reuse, RZ ;  /* 0x0000000c23237224 */ /* 0x080fe200078e02ff */
[----:B------:R-:W-:Y:S01]  /*53a0*/  SHF.L.U64.HI R4, R104, 0x5, R105 ;  /* 0x0000000568047819 */ /* 0x000fe20000010269 */
[----:B------:R-:W-:Y:S01]  /*53b0*/  IMAD R37, R37, R12, RZ ;  /* 0x0000000c25257224 */ /* 0x000fe200078e02ff */
[----:B------:R-:W-:Y:S01]  /*53c0*/  ISETP.GT.AND P5, PT, R98, RZ, P0 ;  /* 0x000000ff6200720c */ /* 0x000fe200007a4270 */
[----:B------:R1:W-:Y:S01]  /*53d0*/  @P4 STG.E desc[UR20][R22.64], R89 ;  /* 0x0000005916004986 */ /* 0x0003e2000c101914 */
[----:B------:R-:W-:Y:S01]  /*53e0*/  IADD3 R24, P4, R20, R6, RZ ;  /* 0x0000000614187210 */ /* 0x000fe20007f9e0ff */
[----:B------:R-:W-:Y:S01]  /*53f0*/  IMAD R39, R39, R12, RZ ;  /* 0x0000000c27277224 */ /* 0x000fe200078e02ff */
[----:B------:R-:W-:Y:S01]  /*5400*/  IADD3 R26, P6, R22, R6, RZ ;  /* 0x00000006161a7210 */ /* 0x000fe20007fde0ff */
[----:B------:R2:W-:Y:S01]  /*5410*/  @P1 STG.E desc[UR20][R20.64+0x20], R91 ;  /* 0x0000205b14001986 */ /* 0x0005e2000c101914 */
[----:B------:R-:W-:Y:S01]  /*5420*/  ISETP.GT.AND P1, PT, R5, 0x9, PT ;  /* 0x000000090500780c */ /* 0x000fe20003f24270 */
[--C-:B------:R-:W-:Y:S01]  /*5430*/  IMAD.X R25, R21, 0x1, R4.reuse, P4 ;  /* 0x0000000115197824 */ /* 0x100fe200020e0604 */
[C---:B------:R-:W-:Y:S01]  /*5440*/  ISETP.GT.AND P0, PT, R98.reuse, 0x8, P0 ;  /* 0x000000086200780c */ /* 0x040fe20000704270 */
[----:B------:R3:W-:Y:S01]  /*5450*/  @P2 STG.E desc[UR20][R22.64+0x20], R93 ;  /* 0x0000205d16002986 */ /* 0x0007e2000c101914 */
[----:B------:R-:W-:Y:S01]  /*5460*/  ISETP.GT.AND P4, PT, R98, RZ, P1 ;  /* 0x000000ff6200720c */ /* 0x000fe20000f84270 */
[--C-:B------:R-:W-:Y:S01]  /*5470*/  IMAD.X R27, R23, 0x1, R4.reuse, P6 ;  /* 0x00000001171b7824 */ /* 0x100fe200030e0604 */
[----:B0-----:R-:W-:Y:S01]  /*5480*/  IADD3 R19, P2, R6, 0x20, RZ ;  /* 0x0000002006137810 */ /* 0x001fe20007f5e0ff */
[----:B------:R0:W-:Y:S01]  /*5490*/  @P5 STG.E desc[UR20][R24.64], R95 ;  /* 0x0000005f18005986 */ /* 0x0001e2000c101914 */
[-C--:B-1----:R-:W-:Y:S01]  /*54a0*/  IMAD R89, R29, R12.reuse, RZ ;  /* 0x0000000c1d597224 */ /* 0x082fe200078e02ff */
[----:B------:R-:W-:Y:S01]  /*54b0*/  ISETP.GT.AND P1, PT, R98, 0x8, P1 ;  /* 0x000000086200780c */ /* 0x000fe20000f24270 */
[-C--:B------:R-:W-:Y:S01]  /*54c0*/  IMAD R41, R41, R12.reuse, RZ ;  /* 0x0000000c29297224 */ /* 0x080fe200078e02ff */
[-C--:B--2---:R-:W-:Y:S01]  /*54d0*/  IADD3 R20, P5, R20, R19.reuse, RZ ;  /* 0x0000001314147210 */ /* 0x084fe20007fbe0ff */
[----:B------:R-:W-:Y:S01]  /*54e0*/  IMAD.X R18, RZ, RZ, R4, P2 ;  /* 0x000000ffff127224 */ /* 0x000fe200010e0604 */
[----:B------:R-:W-:Y:S01]  /*54f0*/  ISETP.GT.AND P2, PT, R5, 0x10, PT ;  /* 0x000000100500780c */ /* 0x000fe20003f44270 */
[----:B------:R-:W-:Y:S01]  /*5500*/  IMAD R91, R30, R12, RZ ;  /* 0x0000000c1e5b7224 */ /* 0x000fe200078e02ff */
[----:B------:R-:W-:Y:S01]  /*5510*/  IADD3 R28, P6, R24, R6, RZ ;  /* 0x00000006181c7210 */ /* 0x000fe20007fde0ff */
[--C-:B------:R-:W-:Y:S01]  /*5520*/  IMAD.X R21, R21, 0x1, R18.reuse, P5 ;  /* 0x0000000115157824 */ /* 0x100fe200028e0612 */
[----:B------:R1:W-:Y:S01]  /*5530*/  @P4 STG.E desc[UR20][R26.64], R89 ;  /* 0x000000591a004986 */ /* 0x0003e2000c101914 */
[----:B---3--:R-:W-:Y:S01]  /*5540*/  IADD3 R22, P4, R22, R19, RZ ;  /* 0x0000001316167210 */ /* 0x008fe20007f9e0ff */
[----:B------:R-:W-:Y:S01]  /*5550*/  IMAD R93, R31, R12, RZ ;  /* 0x0000000c1f5d7224 */ /* 0x000fe200078e02ff */
[----:B------:R-:W-:Y:S01]  /*5560*/  ISETP.GT.AND P5, PT, R98, RZ, P2 ;  /* 0x000000ff6200720c */ /* 0x000fe200017a4270 */
[----:B------:R2:W-:Y:S01]  /*5570*/  @P0 STG.E desc[UR20][R20.64], R91 ;  /* 0x0000005b14000986 */ /* 0x0005e2000c101914 */
[----:B------:R-:W-:Y:S01]  /*5580*/  ISETP.GT.AND P0, PT, R5, 0x11, PT ;  /* 0x000000110500780c */ /* 0x000fe20003f04270 */
[----:B------:R-:W-:-:S02]  /*5590*/  IMAD.X R23, R23, 0x1, R18, P4 ;  /* 0x0000000117177824 */ /* 0x000fc400020e0612 */
[-C--:B0-----:R-:W-:Y:S01]  /*55a0*/  IMAD R95, R32, R12.reuse, RZ ;  /* 0x0000000c205f7224 */ /* 0x081fe200078e02ff */
[C---:B------:R-:W-:Y:S01]  /*55b0*/  ISETP.GT.AND P4, PT, R98.reuse, RZ, P0 ;  /* 0x000000ff6200720c */ /* 0x040fe20000784270 */
[--C-:B------:R-:W-:Y:S01]  /*55c0*/  IMAD.X R29, R25, 0x1, R4.reuse, P6 ;  /* 0x00000001191d7824 */ /* 0x100fe200030e0604 */
[----:B------:R0:W-:Y:S01]  /*55d0*/  @P1 STG.E desc[UR20][R22.64], R93 ;  /* 0x0000005d16001986 */ /* 0x0001e2000c101914 */
[----:B------:R-:W-:Y:S01]  /*55e0*/  ISETP.GT.AND P1, PT, R98, 0x8, P2 ;  /* 0x000000086200780c */ /* 0x000fe20001724270 */
[----:B-1----:R-:W-:Y:S01]  /*55f0*/  IMAD R89, R34, R12, RZ ;  /* 0x0000000c22597224 */ /* 0x002fe200078e02ff */
[----:B------:R-:W-:Y:S01]  /*5600*/  IADD3 R30, P2, R26, R6, RZ ;  /* 0x000000061a1e7210 */ /* 0x000fe20007f5e0ff */
[-C--:B------:R-:W-:Y:S01]  /*5610*/  IMAD R43, R43, R12.reuse, RZ ;  /* 0x0000000c2b2b7224 */ /* 0x080fe200078e02ff */
[----:B------:R-:W-:Y:S01]  /*5620*/  @P5 STG.E desc[UR20][R28.64], R95 ;  /* 0x0000005f1c005986 */ /* 0x000fe2000c101914 */
[-C--:B--2---:R-:W-:Y:S01]  /*5630*/  IADD3 R20, P5, R24, R19.reuse, RZ ;  /* 0x0000001318147210 */ /* 0x084fe20007fbe0ff */
[----:B------:R-:W-:Y:S01]  /*5640*/  IMAD R91, R36, R12, RZ ;  /* 0x0000000c245b7224 */ /* 0x000fe200078e02ff */
[----:B------:R-:W-:Y:S01]  /*5650*/  ISETP.GT.AND P0, PT, R98, 0x8, P0 ;  /* 0x000000086200780c */ /* 0x000fe20000704270 */
[----:B------:R-:W-:Y:S01]  /*5660*/  IMAD.X R31, R27, 0x1, R4, P2 ;  /* 0x000000011b1f7824 */ /* 0x000fe200010e0604 */
[----:B------:R-:W-:Y:S01]  /*5670*/  ISETP.GT.AND P2, PT, R5, 0x18, PT ;  /* 0x000000180500780c */ /* 0x000fe20003f44270 */
[--C-:B------:R-:W-:Y:S01]  /*5680*/  IMAD.X R21, R25, 0x1, R18.reuse, P5 ;  /* 0x0000000119157824 */ /* 0x100fe200028e0612 */
[----:B------:R-:W-:Y:S01]  /*5690*/  IADD3 R24, P6, R28, R6, RZ ;  /* 0x000000061c187210 */ /* 0x000fe20007fde0ff */
[-C--:B------:R-:W-:Y:S01]  /*56a0*/  IMAD R45, R45, R12.reuse, RZ ;  /* 0x0000000c2d2d7224 */ /* 0x080fe200078e02ff */
[----:B------:R1:W-:Y:S01]  /*56b0*/  @P4 STG.E desc[UR20][R30.64], R33 ;  /* 0x000000211e004986 */ /* 0x0003e2000c101914 */
[----:B0-----:R-:W-:Y:S01]  /*56c0*/  IADD3 R22, P4, R26, R19, RZ ;  /* 0x000000131a167210 */ /* 0x001fe20007f9e0ff */
[----:B------:R-:W-:Y:S01]  /*56d0*/  IMAD R47, R47, R12, RZ ;  /* 0x0000000c2f2f7224 */ /* 0x000fe200078e02ff */
[----:B------:R-:W-:Y:S01]  /*56e0*/  ISETP.GT.AND P5, PT, R98, RZ, P2 ;  /* 0x000000ff6200720c */ /* 0x000fe200017a4270 */
[----:B------:R0:W-:Y:S01]  /*56f0*/  @P1 STG.E desc[UR20][R20.64], R89 ;  /* 0x0000005914001986 */ /* 0x0001e2000c101914 */
[----:B------:R-:W-:Y:S01]  /*5700*/  ISETP.GT.AND P1, PT, R5, 0x19, PT ;  /* 0x000000190500780c */ /* 0x000fe20003f24270 */
[----:B------:R-:W-:-:S02]  /*5710*/  IMAD.X R23, R27, 0x1, R18, P4 ;  /* 0x000000011b177824 */ /* 0x000fc400020e0612 */
[--C-:B------:R-:W-:Y:S01]  /*5720*/  IMAD.X R25, R29, 0x1, R4.reuse, P6 ;  /* 0x000000011d197824 */ /* 0x100fe200030e0604 */
[C---:B------:R-:W-:Y:S01]  /*5730*/  ISETP.GT.AND P4, PT, R98.reuse, RZ, P1 ;  /* 0x000000ff6200720c */ /* 0x040fe20000f84270 */
[-C--:B------:R-:W-:Y:S01]  /*5740*/  IMAD R49, R49, R12.reuse, RZ ;  /* 0x0000000c31317224 */ /* 0x080fe200078e02ff */
[----:B------:R2:W-:Y:S01]  /*5750*/  @P0 STG.E desc[UR20][R22.64], R35 ;  /* 0x0000002316000986 */ /* 0x0005e2000c101914 */
[----:B------:R-:W-:Y:S01]  /*5760*/  ISETP.GT.AND P0, PT, R98, 0x8, P2 ;  /* 0x000000086200780c */ /* 0x000fe20001704270 */
[----:B-1----:R-:W-:Y:S01]  /*5770*/  IMAD R33, R38, R12, RZ ;  /* 0x0000000c26217224 */ /* 0x002fe200078e02ff */
[----:B------:R-:W-:Y:S01]  /*5780*/  IADD3 R26, P2, R30, R6, RZ ;  /* 0x000000061e1a7210 */ /* 0x000fe20007f5e0ff */
[-C--:B------:R-:W-:Y:S01]  /*5790*/  IMAD R51, R51, R12.reuse, RZ ;  /* 0x0000000c33337224 */ /* 0x080fe200078e02ff */
[----:B------:R-:W-:Y:S01]  /*57a0*/  @P5 STG.E desc[UR20][R24.64], R91 ;  /* 0x0000005b18005986 */ /* 0x000fe2000c101914 */
[-C--:B0-----:R-:W-:Y:S01]  /*57b0*/  IADD3 R20, P5, R28, R19.reuse, RZ ;  /* 0x000000131c147210 */ /* 0x081fe20007fbe0ff */
[----:B------:R-:W-:Y:S01]  /*57c0*/  IMAD R53, R53, R12, RZ ;  /* 0x0000000c35357224 */ /* 0x000fe200078e02ff */
[----:B------:R-:W-:Y:S01]  /*57d0*/  ISETP.GT.AND P1, PT, R98, 0x8, P1 ;  /* 0x000000086200780c */ /* 0x000fe20000f24270 */
[----:B------:R-:W-:Y:S01]  /*57e0*/  IMAD.X R27, R31, 0x1, R4, P2 ;  /* 0x000000011f1b7824 */ /* 0x000fe200010e0604 */
[----:B------:R-:W-:Y:S01]  /*57f0*/  ISETP.GT.AND P2, PT, R5, 0x20, PT ;  /* 0x000000200500780c */ /* 0x000fe20003f44270 */
[--C-:B------:R-:W-:Y:S01]  /*5800*/  IMAD.X R21, R29, 0x1, R18.reuse, P5 ;  /* 0x000000011d157824 */ /* 0x100fe200028e0612 */
[----:B------:R-:W-:Y:S01]  /*5810*/  IADD3 R28, P6, R24, R6, RZ ;  /* 0x00000006181c7210 */ /* 0x000fe20007fde0ff */
[-C--:B--2---:R-:W-:Y:S01]  /*5820*/  IMAD R35, R40, R12.reuse, RZ ;  /* 0x0000000c28237224 */ /* 0x084fe200078e02ff */
[----:B------:R-:W-:Y:S01]  /*5830*/  @P4 STG.E desc[UR20][R26.64], R37 ;  /* 0x000000251a004986 */ /* 0x000fe2000c101914 */
[----:B------:R-:W-:Y:S01]  /*5840*/  IADD3 R22, P4, R30, R19, RZ ;  /* 0x000000131e167210 */ /* 0x000fe20007f9e0ff */
        /* <DEDUP_REMOVED lines=10> */
[----:B------:R-:W-:Y:S01]  /*58f0*/  IMAD R59, R59, R12, RZ ;  /* 0x0000000c3b3b7224 */ /* 0x000fe200078e02ff */
[----:B------:R-:W-:Y:S01]  /*5900*/  IADD3 R30, P2, R26, R6, RZ ;  /* 0x000000061a1e7210 */ /* 0x000fe20007f5e0ff */
[-C--:B------:R-:W-:Y:S01]  /*5910*/  IMAD R61, R61, R12.reuse, RZ ;  /* 0x0000000c3d3d7224 */ /* 0x080fe200078e02ff */
[----:B------:R2:W-:Y:S01]  /*5920*/  @P5 STG.E desc[UR20][R28.64], R35 ;  /* 0x000000231c005986 */ /* 0x0005e2000c101914 */
[-C--:B0-----:R-:W-:Y:S01]  /*5930*/  IADD3 R20, P5, R24, R19.reuse, RZ ;  /* 0x0000001318147210 */ /* 0x081fe20007fbe0ff */
[----:B------:R-:W-:Y:S01]  /*5940*/  IMAD R33, R42, R12, RZ ;  /* 0x0000000c2a217224 */ /* 0x000fe200078e02ff */
[----:B------:R-:W-:Y:S01]  /*5950*/  ISETP.GT.AND P0, PT, R98, 0x8, P0 ;  /* 0x000000086200780c */ /* 0x000fe20000704270 */
[----:B------:R-:W-:Y:S01]  /*5960*/  IMAD.X R31, R27, 0x1, R4, P2 ;  /* 0x000000011b1f7824 */ /* 0x000fe200010e0604 */
[----:B------:R-:W-:Y:S01]  /*5970*/  ISETP.GT.AND P2, PT, R5, 0x28, PT ;  /* 0x000000280500780c */ /* 0x000fe20003f44270 */
[--C-:B------:R-:W-:Y:S01]  /*5980*/  IMAD.X R21, R25, 0x1, R18.reuse, P5 ;  /* 0x0000000119157824 */ /* 0x100fe200028e0612 */
[----:B------:R-:W-:Y:S01]  /*5990*/  IADD3 R24, P6, R28, R6, RZ ;  /* 0x000000061c187210 */ /* 0x000fe20007fde0ff */
[-C--:B------:R-:W-:Y:S01]  /*59a0*/  IMAD R63, R63, R12.reuse, RZ ;  /* 0x0000000c3f3f7224 */ /* 0x080fe200078e02ff */
[----:B------:R-:W-:Y:S01]  /*59b0*/  @P4 STG.E desc[UR20][R30.64], R41 ;  /* 0x000000291e004986 */ /* 0x000fe2000c101914 */
[----:B-1----:R-:W-:Y:S01]  /*59c0*/  IADD3 R22, P4, R26, R19, RZ ;  /* 0x000000131a167210 */ /* 0x002fe20007f9e0ff */
[----:B------:R-:W-:Y:S01]  /*59d0*/  IMAD R65, R65, R12, RZ ;  /* 0x0000000c41417224 */ /* 0x000fe200078e02ff */
[----:B------:R-:W-:Y:S01]  /*59e0*/  ISETP.GT.AND P5, PT, R98, RZ, P2 ;  /* 0x000000ff6200720c */ /* 0x000fe200017a4270 */
[----:B------:R0:W-:Y:S01]  /*59f0*/  @P1 STG.E desc[UR20][R20.64], R33 ;  /* 0x0000002114001986 */ /* 0x0001e2000c101914 */
[----:B------:R-:W-:Y:S01]  /*5a00*/  ISETP.GT.AND P1, PT, R5, 0x29, PT ;  /* 0x000000290500780c */ /* 0x000fe20003f24270 */
[----:B------:R-:W-:-:S02]  /*5a10*/  IMAD.X R23, R27, 0x1, R18, P4 ;  /* 0x000000011b177824 */ /* 0x000fc400020e0612 */
[-C--:B--2---:R-:W-:Y:S01]  /*5a20*/  IMAD R35, R44, R12.reuse, RZ ;  /* 0x0000000c2c237224 */ /* 0x084fe200078e02ff */
[C---:B------:R-:W-:Y:S01]  /*5a30*/  ISETP.GT.AND P4, PT, R98.reuse, RZ, P1 ;  /* 0x000000ff6200720c */ /* 0x040fe20000f84270 */
[--C-:B------:R-:W-:Y:S01]  /*5a40*/  IMAD.X R25, R29, 0x1, R4.reuse, P6 ;  /* 0x000000011d197824 */ /* 0x100fe200030e0604 */
        /* <DEDUP_REMOVED lines=15> */
[----:B------:R-:W-:Y:S01]  /*5b40*/  ISETP.GT.AND P5, PT, R98, RZ, P2 ;  /* 0x000000ff6200720c */ /* 0x000fe200017a4270 */
[-C--:B------:R-:W-:Y:S01]  /*5b50*/  IMAD R73, R73, R12.reuse, RZ ;  /* 0x0000000c49497224 */ /* 0x080fe200078e02ff */
[----:B-1----:R-:W-:Y:S01]  /*5b60*/  IADD3 R22, P4, R30, R19, RZ ;  /* 0x000000131e167210 */ /* 0x002fe20007f9e0ff */
[----:B------:R0:W-:Y:S01]  /*5b70*/  @P0 STG.E desc[UR20][R20.64], R33 ;  /* 0x0000002114000986 */ /* 0x0001e2000c101914 */
[----:B------:R-:W-:Y:S01]  /*5b80*/  ISETP.GT.AND P0, PT, R5, 0x31, PT ;  /* 0x000000310500780c */ /* 0x000fe20003f04270 */
[-C--:B--2---:R-:W-:Y:S01]  /*5b90*/  IMAD R35, R48, R12.reuse, RZ ;  /* 0x0000000c30237224 */ /* 0x084fe200078e02ff */
[C---:B------:R-:W-:Y:S01]  /*5ba0*/  ISETP.GT.AND P2, PT, R98.reuse, 0x8, P2 ;  /* 0x000000086200780c */ /* 0x040fe20001744270 */
[----:B------:R-:W-:Y:S01]  /*5bb0*/  IMAD.X R23, R31, 0x1, R18, P4 ;  /* 0x000000011f177824 */ /* 0x000fe200020e0612 */
[C---:B------:R-:W-:Y:S01]  /*5bc0*/  ISETP.GT.AND P4, PT, R98.reuse, RZ, P0 ;  /* 0x000000ff6200720c */ /* 0x040fe20000784270 */
[----:B------:R-:W-:Y:S01]  /*5bd0*/  IMAD.X R29, R25, 0x1, R4, P6 ;  /* 0x00000001191d7824 */ /* 0x000fe200030e0604 */
[----:B------:R-:W-:Y:S01]  /*5be0*/  ISETP.GT.AND P0, PT, R98, 0x8, P0 ;  /* 0x000000086200780c */ /* 0x000fe20000704270 */
[----:B------:R-:W-:Y:S01]  /*5bf0*/  IMAD R75, R75, R12, RZ ;  /* 0x0000000c4b4b7224 */ /* 0x000fe200078e02ff */
[----:B------:R1:W-:Y:S01]  /*5c00*/  @P1 STG.E desc[UR20][R22.64], R47 ;  /* 0x0000002f16001986 */ /* 0x0003e2000c101914 */
[----:B------:R-:W-:Y:S01]  /*5c10*/  IADD3 R30, P1, R26, R6, RZ ;  /* 0x000000061a1e7210 */ /* 0x000fe20007f3e0ff */
[----:B------:R-:W-:-:S02]  /*5c20*/  IMAD R77, R77, R12, RZ ;  /* 0x0000000c4d4d7224 */ /* 0x000fc400078e02ff */
[----:B------:R2:W-:Y:S01]  /*5c30*/  @P5 STG.E desc[UR20][R28.64], R35 ;  /* 0x000000231c005986 */ /* 0x0005e2000c101914 */
[-C--:B0-----:R-:W-:Y:S01]  /*5c40*/  IADD3 R20, P5, R24, R19.reuse, RZ ;  /* 0x0000001318147210 */ /* 0x081fe20007fbe0ff */
[----:B------:R-:W-:Y:S01]  /*5c50*/  IMAD.X R31, R27, 0x1, R4, P1 ;  /* 0x000000011b1f7824 */ /* 0x000fe200008e0604 */
[----:B------:R-:W-:Y:S01]  /*5c60*/  ISETP.GT.AND P1, PT, R5, 0x38, PT ;  /* 0x000000380500780c */ /* 0x000fe20003f24270 */
[----:B------:R-:W-:Y:S01]  /*5c70*/  IMAD R33, R50, R12, RZ ;  /* 0x0000000c32217224 */ /* 0x000fe200078e02ff */
[----:B------:R-:W-:Y:S01]  /*5c80*/  IADD3 R24, P6, R28, R6, RZ ;  /* 0x000000061c187210 */ /* 0x000fe20007fde0ff */
[--C-:B------:R-:W-:Y:S01]  /*5c90*/  IMAD.X R21, R25, 0x1, R18.reuse, P5 ;  /* 0x0000000119157824 */ /* 0x100fe200028e0612 */
[----:B------:R-:W-:Y:S01]  /*5ca0*/  @P4 STG.E desc[UR20][R30.64], R49 ;  /* 0x000000311e004986 */ /* 0x000fe2000c101914 */
[-C--:B-1----:R-:W-:Y:S01]  /*5cb0*/  IADD3 R22, P5, R26, R19.reuse, RZ ;  /* 0x000000131a167210 */ /* 0x082fe20007fbe0ff */
[-C--:B------:R-:W-:Y:S01]  /*5cc0*/  IMAD R79, R79, R12.reuse, RZ ;  /* 0x0000000c4f4f7224 */ /* 0x080fe200078e02ff */
[C---:B------:R-:W-:Y:S01]  /*5cd0*/  ISETP.GT.AND P4, PT, R98.reuse, RZ, P1 ;  /* 0x000000ff6200720c */ /* 0x040fe20000f84270 */
[----:B------:R0:W-:Y:S01]  /*5ce0*/  @P2 STG.E desc[UR20][R20.64], R33 ;  /* 0x0000002114002986 */ /* 0x0001e2000c101914 */
[----:B------:R-:W-:Y:S01]  /*5cf0*/  ISETP.GT.AND P2, PT, R5, 0x39, PT ;  /* 0x000000390500780c */ /* 0x000fe20003f44270 */
[----:B------:R-:W-:Y:S01]  /*5d00*/  IMAD.X R23, R27, 0x1, R18, P5 ;  /* 0x000000011b177824 */ /* 0x000fe200028e0612 */
[----:B------:R-:W-:Y:S01]  /*5d10*/  ISETP.GT.AND P1, PT, R98, 0x8, P1 ;  /* 0x000000086200780c */ /* 0x000fe20000f24270 */
[----:B--2---:R-:W-:Y:S01]  /*5d20*/  IMAD R35, R52, R12, RZ ;  /* 0x0000000c34237224 */ /* 0x004fe200078e02ff */
[----:B------:R-:W-:Y:S01]  /*5d30*/  ISETP.GT.AND P5, PT, R98, RZ, P2 ;  /* 0x000000ff6200720c */ /* 0x000fe200017a4270 */
[--C-:B------:R-:W-:Y:S01]  /*5d40*/  IMAD.X R25, R29, 0x1, R4.reuse, P6 ;  /* 0x000000011d197824 */ /* 0x100fe200030e0604 */
[----:B------:R1:W-:Y:S01]  /*5d50*/  @P0 STG.E desc[UR20][R22.64], R51 ;  /* 0x0000003316000986 */ /* 0x0003e2000c101914 */
[----:B------:R-:W-:Y:S01]  /*5d60*/  IADD3 R26, P0, R30, R6, RZ ;  /* 0x000000061e1a7210 */ /* 0x000fe20007f1e0ff */
[-C--:B------:R-:W-:Y:S01]  /*5d70*/  IMAD R81, R81, R12.reuse, RZ ;  /* 0x0000000c51517224 */ /* 0x080fe200078e02ff */
[----:B------:R-:W-:Y:S01]  /*5d80*/  ISETP.GT.AND P2, PT, R98, 0x8, P2 ;  /* 0x000000086200780c */ /* 0x000fe20001744270 */
[-C--:B------:R-:W-:Y:S01]  /*5d90*/  IMAD R83, R83, R12.reuse, RZ ;  /* 0x0000000c53537224 */ /* 0x080fe200078e02ff */
        /* <DEDUP_REMOVED lines=8> */
[----:B-1----:R-:W-:Y:S01]  /*5e20*/  IADD3 R22, P5, R30, R19, RZ ;  /* 0x000000131e167210 */ /* 0x002fe20007fbe0ff */
        /* <DEDUP_REMOVED lines=8> */
[----:B------:R-:W-:Y:S01]  /*5eb0*/  IMAD.X R29, R25, 0x1, R4, P6 ;  /* 0x00000001191d7824 */ /* 0x000fe200030e0604 */
[----:B------:R1:W-:Y:S01]  /*5ec0*/  @P2 STG.E desc[UR20][R22.64], R55 ;  /* 0x0000003716002986 */ /* 0x0003e2000c101914 */
[----:B------:R-:W-:Y:S01]  /*5ed0*/  IADD3 R30, P2, R26, R6, RZ ;  /* 0x000000061a1e7210 */ /* 0x000fe20007f5e0ff */
[----:B------:R-:W-:Y:S01]  /*5ee0*/  IMAD R87, R87, R12, RZ ;  /* 0x0000000c57577224 */ /* 0x000fe200078e02ff */
[----:B------:R-:W-:-:S02]  /*5ef0*/  ISETP.GT.AND P1, PT, R98, 0x8, P1 ;  /* 0x000000086200780c */ /* 0x000fc40000f24270 */
        /* <DEDUP_REMOVED lines=8> */
[----:B-1----:R-:W-:Y:S02]  /*5f80*/  IADD3 R22, P5, R26, R19, RZ ;  /* 0x000000131a167210 */ /* 0x002fe40007fbe0ff */
        /* <DEDUP_REMOVED lines=9> */
[----:B------:R-:W-:-:S02]  /*6020*/  IADD3 R26, P1, R30, R6, RZ ;  /* 0x000000061e1a7210 */ /* 0x000fc40007f3e0ff */
[----:B------:R-:W-:Y:S02]  /*6030*/  ISETP.GT.AND P0, PT, R98, 0x8, P0 ;  /* 0x000000086200780c */ /* 0x000fe40000704270 */
[----:B------:R2:W-:Y:S01]  /*6040*/  @P4 STG.E desc[UR20][R24.64], R35 ;  /* 0x0000002318004986 */ /* 0x0005e2000c101914 */
[-C--:B0-----:R-:W-:Y:S01]  /*6050*/  IADD3 R20, P4, R28, R19.reuse, RZ ;  /* 0x000000131c147210 */ /* 0x081fe20007f9e0ff */
[----:B------:R-:W-:Y:S01]  /*6060*/  IMAD.X R27, R31, 0x1, R4, P1 ;  /* 0x000000011f1b7824 */ /* 0x000fe200008e0604 */
[----:B------:R-:W-:Y:S01]  /*6070*/  ISETP.GT.AND P1, PT, R5, 0x50, PT ;  /* 0x000000500500780c */ /* 0x000fe20003f24270 */
[----:B------:R-:W-:Y:S01]  /*6080*/  IMAD R33, R62, R12, RZ ;  /* 0x0000000c3e217224 */ /* 0x000fe200078e02ff */
[----:B------:R-:W-:Y:S01]  /*6090*/  IADD3 R28, P6, R24, R6, RZ ;  /* 0x00000006181c7210 */ /* 0x000fe20007fde0ff */
[----:B------:R-:W-:Y:S01]  /*60a0*/  IMAD.X R21, R29, 0x1, R18, P4 ;  /* 0x000000011d157824 */ /* 0x000fe200020e0612 */
[----:B------:R-:W-:Y:S01]  /*60b0*/  @P5 STG.E desc[UR20][R26.64], R61 ;  /* 0x0000003d1a005986 */ /* 0x000fe2000c101914 */
[----:B-1----:R-:W-:-:S02]  /*60c0*/  IADD3 R22, P5, R30, R19, RZ ;  /* 0x000000131e167210 */ /* 0x002fc40007fbe0ff */
        /* <DEDUP_REMOVED lines=9> */
[----:B------:R-:W-:Y:S02]  /*6160*/  IADD3 R30, P0, R26, R6, RZ ;  /* 0x000000061a1e7210 */ /* 0x000fe40007f1e0ff */
        /* <DEDUP_REMOVED lines=49> */
[----:B------:R-:W-:Y:S02]  /*6480*/  ISETP.GT.AND P4, PT, R98, RZ, P1 ;  /* 0x000000ff6200720c */ /* 0x000fe40000f84270 */
[----:B-1----:R-:W-:Y:S01]  /*6490*/  IADD3 R22, P5, R26, R19, RZ ;  /* 0x000000131a167210 */ /* 0x002fe20007fbe0ff */
[----:B------:R0:W-:Y:S01]  /*64a0*/  @P2 STG.E desc[UR20][R20.64], R33 ;  /* 0x0000002114002986 */ /* 0x0001e2000c101914 */
[----:B------:R-:W-:Y:S01]  /*64b0*/  ISETP.GT.AND P2, PT, R5, 0x69, PT ;  /* 0x000000690500780c */ /* 0x000fe20003f44270 */
[----:B--2---:R-:W-:Y:S01]  /*64c0*/  IMAD R35, R76, R12, RZ ;  /* 0x0000000c4c237224 */ /* 0x004fe200078e02ff */
[C---:B------:R-:W-:Y:S01]  /*64d0*/  ISETP.GT.AND P1, PT, R98.reuse, 0x8, P1 ;  /* 0x000000086200780c */ /* 0x040fe20000f24270 */
[----:B------:R-:W-:Y:S01]  /*64e0*/  IMAD.X R23, R27, 0x1, R18, P5 ;  /* 0x000000011b177824 */ /* 0x000fe200028e0612 */
[C---:B------:R-:W-:Y:S01]  /*64f0*/  ISETP.GT.AND P5, PT, R98.reuse, RZ, P2 ;  /* 0x000000ff6200720c */ /* 0x040fe200017a4270 */
[----:B------:R-:W-:Y:S01]  /*6500*/  IMAD.X R25, R29, 0x1, R4, P6 ;  /* 0x000000011d197824 */ /* 0x000fe200030e0604 */
[----:B------:R-:W-:-:S02]  /*6510*/  ISETP.GT.AND P2, PT, R98, 0x8, P2 ;  /* 0x000000086200780c */ /* 0x000fc40001744270 */
[----:B------:R1:W-:Y:S01]  /*6520*/  @P0 STG.E desc[UR20][R22.64], R75 ;  /* 0x0000004b16000986 */ /* 0x0003e2000c101914 */
[----:B------:R-:W-:Y:S01]  /*6530*/  IADD3 R26, P0, R30, R6, RZ ;  /* 0x000000061e1a7210 */ /* 0x000fe20007f1e0ff */
[----:B0-----:R-:W-:Y:S02]  /*6540*/  IMAD R33, R78, R12, RZ ;  /* 0x0000000c4e217224 */ /* 0x001fe400078e02ff */
[----:B------:R0:W-:Y:S01]  /*6550*/  @P4 STG.E desc[UR20][R24.64], R35 ;  /* 0x0000002318004986 */ /* 0x0001e2000c101914 */
[-C--:B------:R-:W-:Y:S01]  /*6560*/  IADD3 R20, P4, R28, R19.reuse, RZ ;  /* 0x000000131c147210 */ /* 0x080fe20007f9e0ff */
[----:B------:R-:W-:Y:S01]  /*6570*/  IMAD.X R27, R31, 0x1, R4, P0 ;  /* 0x000000011f1b7824 */ /* 0x000fe200000e0604 */
[----:B------:R-:W-:Y:S02]  /*6580*/  ISETP.GT.AND P0, PT, R5, 0x70, PT ;  /* 0x000000700500780c */ /* 0x000fe40003f04270 */
[----:B------:R-:W-:Y:S01]  /*6590*/  IADD3 R28, P6, R24, R6, RZ ;  /* 0x00000006181c7210 */ /* 0x000fe20007fde0ff */
[----:B------:R-:W-:Y:S01]  /*65a0*/  IMAD.X R21, R29, 0x1, R18, P4 ;  /* 0x000000011d157824 */ /* 0x000fe200020e0612 */
[----:B------:R-:W-:Y:S01]  /*65b0*/  @P5 STG.E desc[UR20][R26.64], R77 ;  /* 0x0000004d1a005986 */ /* 0x000fe2000c101914 */
[----:B-1----:R-:W-:-:S02]  /*65c0*/  IADD3 R22, P5, R30, R19, RZ ;  /* 0x000000131e167210 */ /* 0x002fc40007fbe0ff */
[C---:B------:R-:W-:Y:S01]  /*65d0*/  ISETP.GT.AND P4, PT, R98.reuse, RZ, P0 ;  /* 0x000000ff6200720c */ /* 0x040fe20000784270 */
[----:B------:R1:W-:Y:S01]  /*65e0*/  @P1 STG.E desc[UR20][R20.64], R33 ;  /* 0x0000002114001986 */ /* 0x0003e2000c101914 */
[----:B------:R-:W-:Y:S01]  /*65f0*/  ISETP.GT.AND P1, PT, R5, 0x71, PT ;  /* 0x000000710500780c */ /* 0x000fe20003f24270 */
[----:B------:R-:W-:Y:S02]  /*6600*/  IMAD.X R23, R31, 0x1, R18, P5 ;  /* 0x000000011f177824 */ /* 0x000fe400028e0612 */
[----:B------:R-:W-:Y:S01]  /*6610*/  IMAD.X R29, R25, 0x1, R4, P6 ;  /* 0x00000001191d7824 */ /* 0x000fe200030e0604 */
[----:B------:R-:W-:Y:S01]  /*6620*/  ISETP.GT.AND P5, PT, R98, RZ, P1 ;  /* 0x000000ff6200720c */ /* 0x000fe20000fa4270 */
[----:B0-----:R-:W-:Y:S01]  /*6630*/  IMAD R35, R80, R12, RZ ;  /* 0x0000000c50237224 */ /* 0x001fe200078e02ff */
[----:B------:R-:W-:Y:S01]  /*6640*/  ISETP.GT.AND P6, PT, R98, 0x8, P0 ;  /* 0x000000086200780c */ /* 0x000fe200007c4270 */
[----:B------:R0:W-:Y:S01]  /*6650*/  @P2 STG.E desc[UR20][R22.64], R79 ;  /* 0x0000004f16002986 */ /* 0x0001e2000c101914 */
[----:B------:R-:W-:-:S02]  /*6660*/  IADD3 R30, P0, R26, R6, RZ ;  /* 0x000000061a1e7210 */ /* 0x000fc40007f1e0ff */
[----:B------:R-:W-:Y:S01]  /*6670*/  ISETP.GT.AND P1, PT, R98, 0x8, P1 ;  /* 0x000000086200780c */ /* 0x000fe20000f24270 */
[----:B------:R2:W-:Y:S01]  /*6680*/  @P4 STG.E desc[UR20][R28.64], R35 ;  /* 0x000000231c004986 */ /* 0x0005e2000c101914 */
[-C--:B-1----:R-:W-:Y:S01]  /*6690*/  IADD3 R20, P2, R24, R19.reuse, RZ ;  /* 0x0000001318147210 */ /* 0x082fe20007f5e0ff */
[----:B------:R-:W-:Y:S01]  /*66a0*/  IMAD.X R31, R27, 0x1, R4, P0 ;  /* 0x000000011b1f7824 */ /* 0x000fe200000e0604 */
[----:B------:R-:W-:Y:S01]  /*66b0*/  ISETP.GT.AND P0, PT, R5, 0x78, PT ;  /* 0x000000780500780c */ /* 0x000fe20003f04270 */
[----:B------:R-:W-:Y:S02]  /*66c0*/  IMAD R33, R82, R12, RZ ;  /* 0x0000000c52217224 */ /* 0x000fe400078e02ff */
[--C-:B------:R-:W-:Y:S01]  /*66d0*/  IMAD.X R21, R25, 0x1, R18.reuse, P2 ;  /* 0x0000000119157824 */ /* 0x100fe200010e0612 */
[----:B------:R-:W-:Y:S01]  /*66e0*/  @P5 STG.E desc[UR20][R30.64], R81 ;  /* 0x000000511e005986 */ /* 0x000fe2000c101914 */
[-C--:B0-----:R-:W-:Y:S02]  /*66f0*/  IADD3 R22, P4, R26, R19.reuse, RZ ;  /* 0x000000131a167210 */ /* 0x081fe40007f9e0ff */
[C---:B------:R-:W-:Y:S01]  /*6700*/  IADD3 R24, P5, R28.reuse, R6, RZ ;  /* 0x000000061c187210 */ /* 0x040fe20007fbe0ff */
[----:B------:R0:W-:Y:S01]  /*6710*/  @P6 STG.E desc[UR20][R20.64], R33 ;  /* 0x0000002114006986 */ /* 0x0001e2000c101914 */
[----:B------:R-:W-:Y:S01]  /*6720*/  ISETP.GT.AND P2, PT, R5, 0x79, PT ;  /* 0x000000790500780c */ /* 0x000fe20003f44270 */
[----:B------:R-:W-:Y:S01]  /*6730*/  IMAD.X R23, R27, 0x1, R18, P4 ;  /* 0x000000011b177824 */ /* 0x000fe200020e0612 */
[----:B--2---:R-:W-:Y:S01]  /*6740*/  IADD3 R28, P4, R28, R19, RZ ;  /* 0x000000131c1c7210 */ /* 0x004fe20007f9e0ff */
[----:B------:R-:W-:Y:S01]  /*6750*/  IMAD.X R25, R29, 0x1, R4, P5 ;  /* 0x000000011d197824 */ /* 0x000fe200028e0604 */
[----:B------:R-:W-:-:S02]  /*6760*/  ISETP.GT.AND P6, PT, R98, RZ, P0 ;  /* 0x000000ff6200720c */ /* 0x000fc400007c4270 */
[----:B------:R-:W-:Y:S01]  /*6770*/  IADD3 R26, P5, R30, R6, RZ ;  /* 0x000000061e1a7210 */ /* 0x000fe20007fbe0ff */
[----:B------:R-:W-:Y:S01]  /*6780*/  IMAD.X R29, R29, 0x1, R18, P4 ;  /* 0x000000011d1d7824 */ /* 0x000fe200020e0612 */
[C---:B------:R-:W-:Y:S01]  /*6790*/  ISETP.GT.AND P4, PT, R98.reuse, RZ, P2 ;  /* 0x000000ff6200720c */ /* 0x040fe20001784270 */
[----:B------:R1:W-:Y:S01]  /*67a0*/  @P1 STG.E desc[UR20][R22.64], R83 ;  /* 0x0000005316001986 */ /* 0x0003e2000c101914 */
[C---:B------:R-:W-:Y:S01]  /*67b0*/  ISETP.GT.AND P0, PT, R98.reuse, 0x8, P0 ;  /* 0x000000086200780c */ /* 0x040fe20000704270 */
[----:B------:R-:W-:Y:S01]  /*67c0*/  IMAD.X R27, R31, 0x1, R4, P5 ;  /* 0x000000011f1b7824 */ /* 0x000fe200028e0604 */
[----:B------:R-:W-:Y:S01]  /*67d0*/  ISETP.GT.AND P2, PT, R98, 0x8, P2 ;  /* 0x000000086200780c */ /* 0x000fe20001744270 */
[-C--:B0-----:R-:W-:Y:S01]  /*67e0*/  IMAD R21, R86, R12.reuse, RZ ;  /* 0x0000000c56157224 */ /* 0x081fe200078e02ff */
[----:B------:R-:W-:Y:S01]  /*67f0*/  IADD3 R4, P5, R30, R19, RZ ;  /* 0x000000131e047210 */ /* 0x000fe20007fbe0ff */
[----:B------:R-:W-:-:S04]  /*6800*/  IMAD R19, R84, R12, RZ ;  /* 0x0000000c54137224 */ /* 0x000fc800078e02ff */
[----:B------:R-:W-:Y:S01]  /*6810*/  IMAD.X R5, R31, 0x1, R18, P5 ;  /* 0x000000011f057824 */ /* 0x000fe200028e0612 */
[----:B------:R1:W-:Y:S04]  /*6820*/  @P6 STG.E desc[UR20][R24.64], R19 ;  /* 0x0000001318006986 */ /* 0x0003e8000c101914 */
[----:B------:R1:W-:Y:S04]  /*6830*/  @P4 STG.E desc[UR20][R26.64], R85 ;  /* 0x000000551a004986 */ /* 0x0003e8000c101914 */
[----:B------:R1:W-:Y:S04]  /*6840*/  @P0 STG.E desc[UR20][R28.64], R21 ;  /* 0x000000151c000986 */ /* 0x0003e8000c101914 */
[----:B------:R1:W-:Y:S02]  /*6850*/  @P2 STG.E desc[UR20][R4.64], R87 ;  /* 0x0000005704002986 */ /* 0x0003e4000c101914 */
.L_x_150:
[----:B------:R-:W-:Y:S05]  /*6860*/  BSYNC B0 ;  /* 0x0000000000007941 */ /* 0x000fea0003800000 */
.L_x_26:
[C---:B------:R-:W-:Y:S01]  /*6870*/  LEA R2, P0, R8.reuse, R2, 0x1 ;  /* 0x0000000208027211 */ /* 0x040fe200078008ff */
[----:B------:R-:W-:Y:S01]  /*6880*/  ULDC.64 UR8, c[0x0][0x750] ;  /* 0x0001d40000087ab9 */ /* 0x000fe20000000a00 */
[----:B-1--4-:R-:W-:Y:S01]  /*6890*/  IMAD.U32 R4, RZ, RZ, UR13 ;  /* 0x0000000dff047e24 */ /* 0x012fe2000f8e00ff */
[----:B------:R-:W-:Y:S01]  /*68a0*/  PRMT R18, RZ, 0x7610, R18 ;  /* 0x00007610ff127816 */ /* 0x000fe20000000012 */
[----:B------:R-:W-:Y:S01]  /*68b0*/  IMAD.MOV.U32 R6, RZ, RZ, -0x1 ;  /* 0xffffffffff067424 */ /* 0x000fe200078e00ff */
[----:B------:R-:W-:Y:S01]  /*68c0*/  LEA.HI.X R3, R8, R3, R0, 0x1, P0 ;  /* 0x0000000308037211 */ /* 0x000fe200000f0c00 */
[----:B------:R1:W-:Y:S01]  /*68d0*/  SYNCS.ARRIVE.TRANS64.A1T0 RZ, [R4+UR22], RZ ;  /* 0x000000ff04ff79a7 */ /* 0x0003e20008100016 */
[----:B------:R-:W-:Y:S01]  /*68e0*/  ISETP.GE.U32.AND P0, PT, R2, UR8, PT ;  /* 0x0000000802007c0c */ /* 0x000fe2000bf06070 */
[----:B------:R-:W-:-:S03]  /*68f0*/  IMAD.MOV.U32 R5, RZ, RZ, -0x1 ;  /* 0xffffffffff057424 */ /* 0x000fc600078e00ff */
[----:B------:R-:W-:Y:S01]  /*6900*/  ISETP.GE.U32.AND.EX P0, PT, R3, UR9, PT, P0 ;  /* 0x0000000903007c0c */ /* 0x000fe2000bf06100 */
[----:B-1----:R-:W-:-:S12]  /*6910*/  IMAD.MOV.U32 R4, RZ, RZ, -0x1 ;  /* 0xffffffffff047424 */ /* 0x002fd800078e00ff */
[----:B------:R-:W-:Y:S05]  /*6920*/  @P0 BRA `(.L_x_151) ;  /* 0x0000000400600947 */ /* 0x000fea0003800000 */
[----:B------:R-:W1:Y:S01]  /*6930*/  S2R R28, SR_CTAID.X ;  /* 0x00000000001c7919 */ /* 0x000e620000002500 */
[----:B------:R-:W4:Y:S01]  /*6940*/  LDC.64 R22, c[0x0][0x728] ;  /* 0x0001ca00ff167b82 */ /* 0x000f220000000a00 */
[----:B------:R-:W-:Y:S01]  /*6950*/  ULDC UR8, c[0x0][0x150] ;  /* 0x0000540000087ab9 */ /* 0x000fe20000000800 */
[----:B--2---:R-:W-:Y:S01]  /*6960*/  IMAD.MOV.U32 R20, RZ, RZ, R2 ;  /* 0x000000ffff147224 */ /* 0x004fe200078e0002 */
[----:B0-----:R-:W0:Y:S01]  /*6970*/  S2R R30, SR_CTAID.Y ;  /* 0x00000000001e7919 */ /* 0x001e220000002600 */
[----:B------:R-:W-:-:S04]  /*6980*/  IMAD.MOV.U32 R21, RZ, RZ, R3 ;  /* 0x000000ffff157224 */ /* 0x000fc800078e0003 */
[----:B------:R-:W2:Y:S08]  /*6990*/  LDC R31, c[0x0][0x144] ;  /* 0x00005100ff1f7b82 */ /* 0x000eb00000000800 */
[----:B------:R-:W0:Y:S08]  /*69a0*/  LDC R6, c[0x0][0x730] ;  /* 0x0001cc00ff067b82 */ /* 0x000e300000000800 */
[----:B------:R-:W0:Y:S01]  /*69b0*/  LDC.64 R26, c[0x0][0x720] ;  /* 0x0001c800ff1a7b82 */ /* 0x000e220000000a00 */
[----:B----4-:R-:W-:-:S04]  /*69c0*/  ISETP.NE.U32.AND P0, PT, R22, RZ, PT ;  /* 0x000000ff1600720c */ /* 0x010fc80003f05070 */
[----:B------:R-:W-:Y:S02]  /*69d0*/  ISETP.NE.AND.EX P0, PT, R23, RZ, PT, P0 ;  /* 0x000000ff1700720c */ /* 0x000fe40003f05300 */
[----:B-1----:R-:W-:-:S05]  /*69e0*/  I2FP.F32.U32 R4, R28 ;  /* 0x0000001c00047245 */ /* 0x002fca0000201000 */
[----:B------:R-:W-:-:S04]  /*69f0*/  FMUL R4, R4, UR8 ;  /* 0x0000000804047c20 */ /* 0x000fc80008400000 */
[----:B------:R1:W4:Y:S02]  /*6a00*/  F2I.U32.TRUNC.NTZ R29, R4 ;  /* 0x00000004001d7305 */ /* 0x000324000020f000 */
[----:B--2---:R-:W-:Y:S05]  /*6a10*/  @!P0 BRA `(.L_x_152) ;  /* 0x0000000000288947 */ /* 0x004fea0003800000 */
[----:B------:R-:W2:Y:S02]  /*6a20*/  LDC R5, c[0x0][0x734] ;  /* 0x0001cd00ff057b82 */ /* 0x000ea40000000800 */
[----:B--2---:R-:W-:-:S05]  /*6a30*/  IADD3 R21, P0, R2, R5, RZ ;  /* 0x0000000502157210 */ /* 0x004fca0007f1e0ff */
[----:B------:R-:W-:-:S04]  /*6a40*/  IMAD.X R25, RZ, RZ, R3, P0 ;  /* 0x000000ffff197224 */ /* 0x000fc800000e0603 */
[----:B-1----:R-:W-:-:S04]  /*6a50*/  IMAD.WIDE.U32 R4, R25, R22, RZ ;  /* 0x0000001619047225 */ /* 0x002fc800078e00ff */
[----:B------:R-:W-:-:S04]  /*6a60*/  IMAD.WIDE.U32 R18, P0, R21, R23, R4 ;  /* 0x0000001715127225 */ /* 0x000fc80007800004 */
[----:B------:R-:W-:-:S04]  /*6a70*/  IMAD.WIDE.U32 R4, R21, R22, RZ ;  /* 0x0000001615047225 */ /* 0x000fc800078e00ff */
[----:B------:R-:W-:Y:S01]  /*6a80*/  IMAD.X R21, RZ, RZ, RZ, P0 ;  /* 0x000000ffff157224 */ /* 0x000fe200000e06ff */
[----:B------:R-:W-:Y:S01]  /*6a90*/  IADD3 RZ, P0, R5, R18, RZ ;  /* 0x0000001205ff7210 */ /* 0x000fe20007f1e0ff */
[----:B------:R-:W-:-:S04]  /*6aa0*/  IMAD.MOV.U32 R20, RZ, RZ, R19 ;  /* 0x000000ffff147224 */ /* 0x000fc800078e0013 */
[----:B------:R-:W-:-:S08]  /*6ab0*/  IMAD.WIDE.U32.X R20, R25, R23, R20, P0 ;  /* 0x0000001719147225 */ /* 0x000fd000000e0414 */
.L_x_152:
[-CC-:B0-----:R-:W-:Y:S01]  /*6ac0*/  SHF.R.U64 R24, R20, R6.reuse, R21.reuse ;  /* 0x0000000614187219 */ /* 0x181fe20000001215 */
[----:B------:R-:W0:Y:S01]  /*6ad0*/  LDC.64 R34, c[0x0][0x740] ;  /* 0x0001d000ff227b82 */ /* 0x000e220000000a00 */
[----:B-1----:R-:W-:Y:S01]  /*6ae0*/  SHF.R.U32.HI R4, RZ, R6, R21 ;  /* 0x00000006ff047219 */ /* 0x002fe20000011615 */
[----:B----4-:R-:W-:Y:S01]  /*6af0*/  IMAD.MOV R29, RZ, RZ, -R29 ;  /* 0x000000ffff1d7224 */ /* 0x010fe200078e0a1d */
[----:B------:R-:W-:Y:S01]  /*6b00*/  IADD3 R19, P0, RZ, -R24, RZ ;  /* 0x80000018ff137210 */ /* 0x000fe20007f1e0ff */
[----:B------:R-:W-:Y:S01]  /*6b10*/  ULDC UR8, c[0x0][0x154] ;  /* 0x0000550000087ab9 */ /* 0x000fe20000000800 */
[----:B------:R-:W-:Y:S02]  /*6b20*/  IMAD.MOV.U32 R21, RZ, RZ, 0x1 ;  /* 0x00000001ff157424 */ /* 0x000fe400078e00ff */
[----:B------:R-:W-:Y:S01]  /*6b30*/  IMAD R29, R31, R29, R28 ;  /* 0x0000001d1f1d7224 */ /* 0x000fe200078e021c */
[----:B------:R-:W1:Y:S01]  /*6b40*/  LDC R18, c[0x0][0x718] ;  /* 0x0001c600ff127b82 */ /* 0x000e620000000800 */
[----:B------:R-:W-:-:S04]  /*6b50*/  IMAD.X R5, RZ, RZ, ~R4, P0 ;  /* 0x000000ffff057224 */ /* 0x000fc800000e0e04 */
[-C--:B------:R-:W-:Y:S02]  /*6b60*/  IMAD R6, R5, R26.reuse, RZ ;  /* 0x0000001a05067224 */ /* 0x080fe400078e02ff */
[C---:B------:R-:W-:Y:S01]  /*6b70*/  IMAD.WIDE.U32 R4, R19.reuse, R26, R2 ;  /* 0x0000001a13047225 */ /* 0x040fe200078e0002 */
[----:B------:R-:W2:Y:S03]  /*6b80*/  LDC R20, c[0x0][0x708] ;  /* 0x0001c200ff147b82 */ /* 0x000ea60000000800 */
[----:B------:R-:W-:Y:S01]  /*6b90*/  IMAD R19, R19, R27, R6 ;  /* 0x0000001b13137224 */ /* 0x000fe200078e0206 */
[----:B------:R-:W-:-:S03]  /*6ba0*/  I2FP.F32.U32 R6, R30 ;  /* 0x0000001e00067245 */ /* 0x000fc60000201000 */
[----:B------:R-:W-:Y:S01]  /*6bb0*/  IMAD.IADD R5, R5, 0x1, R19 ;  /* 0x0000000105057824 */ /* 0x000fe200078e0213 */
[----:B------:R-:W4:Y:S01]  /*6bc0*/  LDC R32, c[0x0][0x758] ;  /* 0x0001d600ff207b82 */ /* 0x000f220000000800 */
[----:B0-----:R-:W-:Y:S01]  /*6bd0*/  ISETP.NE.U32.AND P0, PT, R34, RZ, PT ;  /* 0x000000ff2200720c */ /* 0x001fe20003f05070 */
[----:B------:R-:W-:-:S03]  /*6be0*/  IMAD.MOV.U32 R19, RZ, RZ, -0x1 ;  /* 0xffffffffff137424 */ /* 0x000fc600078e00ff */
[----:B------:R-:W-:-:S03]  /*6bf0*/  ISETP.NE.AND.EX P0, PT, R35, RZ, PT, P0 ;  /* 0x000000ff2300720c */ /* 0x000fc60003f05300 */
[----:B------:R-:W0:Y:S01]  /*6c00*/  LDC R27, c[0x0][0x148] ;  /* 0x00005200ff1b7b82 */ /* 0x000e220000000800 */
[-CC-:B-1----:R-:W-:Y:S02]  /*6c10*/  SHF.R.U64 R22, R4, R18.reuse, R5.reuse ;  /* 0x0000001204167219 */ /* 0x182fe40000001205 */
[----:B------:R-:W-:Y:S01]  /*6c20*/  SHF.R.U32.HI R5, RZ, R18, R5 ;  /* 0x00000012ff057219 */ /* 0x000fe20000011605 */
[----:B------:R-:W-:-:S04]  /*6c30*/  FMUL R18, R6, UR8 ;  /* 0x0000000806127c20 */ /* 0x000fc80008400000 */
[----:B------:R-:W1:Y:S01]  /*6c40*/  LDC R28, c[0x0][0x700] ;  /* 0x0001c000ff1c7b82 */ /* 0x000e620000000800 */
[----:B------:R0:W0:Y:S01]  /*6c50*/  F2I.U32.TRUNC.NTZ R25, R18 ;  /* 0x0000001200197305 */ /* 0x000022000020f000 */
[-CC-:B--2---:R-:W-:Y:S02]  /*6c60*/  SHF.R.U64 R6, R22, R20.reuse, R5.reuse ;  /* 0x0000001416067219 */ /* 0x184fe40000001205 */
[----:B------:R-:W-:-:S04]  /*6c70*/  SHF.R.U32.HI R5, RZ, R20, R5 ;  /* 0x00000014ff057219 */ /* 0x000fc80000011605 */
[----:B------:R-:W2:Y:S01]  /*6c80*/  LDC R33, c[0x0][0x748] ;  /* 0x0001d200ff217b82 */ /* 0x000ea20000000800 */
[-CC-:B----4-:R-:W-:Y:S02]  /*6c90*/  SHF.R.U64 R26, R6, R32.reuse, R5.reuse ;  /* 0x00000020061a7219 */ /* 0x190fe40000001205 */
[-C--:B------:R-:W-:Y:S02]  /*6ca0*/  SHF.L.U32 R19, R19, R32.reuse, RZ ;  /* 0x0000002013137219 */ /* 0x080fe400000006ff */
[-C--:B------:R-:W-:Y:S01]  /*6cb0*/  SHF.R.U32.HI R5, RZ, R32.reuse, R5 ;  /* 0x00000020ff057219 */ /* 0x080fe20000011605 */
[----:B------:R-:W-:Y:S01]  /*6cc0*/  IMAD.MOV.U32 R4, RZ, RZ, R26 ;  /* 0x000000ffff047224 */ /* 0x000fe200078e001a */
[----:B------:R-:W-:Y:S01]  /*6cd0*/  SHF.L.U32 R32, R21, R32, RZ ;  /* 0x0000002015207219 */ /* 0x000fe200000006ff */
[----:B------:R-:W4:Y:S01]  /*6ce0*/  LDC R36, c[0x0][0x738] ;  /* 0x0001ce00ff247b82 */ /* 0x000f220000000800 */
[----:B------:R-:W-:-:S07]  /*6cf0*/  LOP3.LUT R31, RZ, R19, RZ, 0x33, !PT ;  /* 0x00000013ff1f7212 */ /* 0x000fce00078e33ff */
[----:B------:R-:W0:Y:S01]  /*6d00*/  LDC R37, c[0x0][0x710] ;  /* 0x0001c400ff257b82 */ /* 0x000e220000000800 */
[----:B------:R-:W-:Y:S05]  /*6d10*/  @!P0 BRA `(.L_x_153) ;  /* 0x0000000000288947 */ /* 0x000fea0003800000 */
[----:B------:R-:W3:Y:S02]  /*6d20*/  LDC R21, c[0x0][0x74c] ;  /* 0x0001d300ff157b82 */ /* 0x000ee40000000800 */
[----:B---3--:R-:W-:-:S05]  /*6d30*/  IADD3 R21, P0, R26, R21, RZ ;  /* 0x000000151a157210 */ /* 0x008fca0007f1e0ff */
[----:B------:R-:W-:-:S04]  /*6d40*/  IMAD.X R23, RZ, RZ, R5, P0 ;  /* 0x000000ffff177224 */ /* 0x000fc800000e0605 */
[----:B------:R-:W-:-:S04]  /*6d50*/  IMAD.WIDE.U32 R4, R23, R34, RZ ;  /* 0x0000002217047225 */ /* 0x000fc800078e00ff */
[----:B0-----:R-:W-:-:S04]  /*6d60*/  IMAD.WIDE.U32 R18, P0, R21, R35, R4 ;  /* 0x0000002315127225 */ /* 0x001fc80007800004 */
[----:B------:R-:W-:-:S04]  /*6d70*/  IMAD.WIDE.U32 R4, R21, R34, RZ ;  /* 0x0000002215047225 */ /* 0x000fc800078e00ff */
[----:B------:R-:W-:Y:S01]  /*6d80*/  IMAD.X R21, RZ, RZ, RZ, P0 ;  /* 0x000000ffff157224 */ /* 0x000fe200000e06ff */
[----:B------:R-:W-:Y:S01]  /*6d90*/  IADD3 RZ, P0, R5, R18, RZ ;  /* 0x0000001205ff7210 */ /* 0x000fe20007f1e0ff */
[----:B------:R-:W-:-:S04]  /*6da0*/  IMAD.MOV.U32 R20, RZ, RZ, R19 ;  /* 0x000000ffff147224 */ /* 0x000fc800078e0013 */
[----:B------:R-:W-:-:S08]  /*6db0*/  IMAD.WIDE.U32.X R4, R23, R35, R20, P0 ;  /* 0x0000002317047225 */ /* 0x000fd000000e0414 */
.L_x_153:
[----:B--2---:R-:W-:Y:S01]  /*6dc0*/  SHF.R.U64 R4, R4, R33, R5 ;  /* 0x0000002104047219 */ /* 0x004fe20000001205 */
[----:B-1----:R-:W-:Y:S01]  /*6dd0*/  VIADD R21, R28, 0xffffffff ;  /* 0xffffffff1c157836 */ /* 0x002fe20000000000 */
[----:B------:R-:W-:Y:S01]  /*6de0*/  LOP3.LUT R19, R6, R31, RZ, 0xc0, !PT ;  /* 0x0000001f06137212 */ /* 0x000fe200078ec0ff */
[----:B0-----:R-:W-:Y:S02]  /*6df0*/  IMAD.MOV R25, RZ, RZ, -R25 ;  /* 0x000000ffff197224 */ /* 0x001fe400078e0a19 */
[----:B------:R-:W-:Y:S02]  /*6e00*/  IMAD.MOV R5, RZ, RZ, -R4 ;  /* 0x000000ffff057224 */ /* 0x000fe400078e0a04 */
[----:B------:R-:W-:Y:S01]  /*6e10*/  IMAD R6, R32, R4, R19 ;  /* 0x0000000420067224 */ /* 0x000fe200078e0213 */
[----:B------:R-:W-:Y:S01]  /*6e20*/  LOP3.LUT R19, R22, R21, RZ, 0xc0, !PT ;  /* 0x0000001516137212 */ /* 0x000fe200078ec0ff */
[----:B------:R-:W-:Y:S02]  /*6e30*/  @P3 IMAD R29, R27, R25, R30 ;  /* 0x000000191b1d3224 */ /* 0x000fe400078e021e */
[----:B----4-:R-:W-:-:S02]  /*6e40*/  IMAD R4, R5, R36, R26 ;  /* 0x0000002405047224 */ /* 0x010fc400078e021a */
[----:B------:R-:W-:Y:S02]  /*6e50*/  IMAD R6, R6, R37, R29 ;  /* 0x0000002506067224 */ /* 0x000fe400078e021d */
[----:B------:R-:W-:Y:S02]  /*6e60*/  IMAD R19, R4, R28, R19 ;  /* 0x0000001c04137224 */ /* 0x000fe400078e0213 */
[----:B------:R-:W-:Y:S02]  /*6e70*/  IMAD.MOV.U32 R18, RZ, RZ, 0x1 ;  /* 0x00000001ff127424 */ /* 0x000fe400078e00ff */
[----:B------:R-:W-:Y:S01]  /*6e80*/  IMAD.MOV.U32 R4, RZ, RZ, R24 ;  /* 0x000000ffff047224 */ /* 0x000fe200078e0018 */
[----:B------:R-:W-:Y:S02]  /*6e90*/  SEL R5, R19, R6, !P3 ;  /* 0x0000000613057207 */ /* 0x000fe40005800000 */
[----:B------:R-:W-:-:S07]  /*6ea0*/  SEL R6, R6, R19, !P3 ;  /* 0x0000001306067207 */ /* 0x000fce0005800000 */
.L_x_151:
[----:B------:R-:W-:Y:S02]  /*6eb0*/  LOP3.LUT P0, RZ, R18, 0xff, RZ, 0xc0, !PT ;  /* 0x000000ff12ff7812 */ /* 0x000fe4000780c0ff */
[----:B------:R-:W-:-:S11]  /*6ec0*/  LOP3.LUT R96, R96, 0x1, RZ, 0x3c, !PT ;  /* 0x0000000160607812 */ /* 0x000fd600078e3cff */
[----:B------:R-:W-:Y:S05]  /*6ed0*/  @P0 BRA `(.L_x_154) ;  /* 0xffffffa400d00947 */ /* 0x000fea000383ffff */
[----:B------:R-:W-:Y:S05]  /*6ee0*/  EXIT ;  /* 0x000000000000794d */ /* 0x000fea0003800000 */
.L_x_14:
[----:B------:R-:W-:-:S08]  /*6ef0*/  ISETP.NE.AND P0, PT, R20, RZ, PT ;  /* 0x000000ff1400720c */ /* 0x000fd00003f05270 */
[----:B-----5:R-:W0:-:S00]  /*6f00*/  USETMAXREG.DEALLOC.CTAPOOL 0x28 ;  /* 0x00000028000079c8 */ /* 0x020e0000080e0500 */
[----:B------:R-:W-:Y:S05]  /*6f10*/  @P0 EXIT ;  /* 0x000000000000094d */ /* 0x000fea0003800000 */
[----:B0-----:R-:W-:Y:S01]  /*6f20*/  LOP3.LUT P0, RZ, R16, 0xff, RZ, 0xc0, !PT ;  /* 0x000000ff10ff7812 */ /* 0x001fe2000780c0ff */
[----:B------:R-:W-:Y:S02]  /*6f30*/  IMAD.MOV.U32 R12, RZ, RZ, 0x1 ;  /* 0x00000001ff0c7424 */ /* 0x000fe400078e00ff */
[----:B------:R-:W-:-:S10]  /*6f40*/  IMAD.MOV.U32 R15, RZ, RZ, RZ ;  /* 0x000000ffff0f7224 */ /* 0x000fd400078e00ff */
[----:B------:R-:W-:Y:S05]  /*6f50*/  @!P0 BRA `(.L_x_155) ;  /* 0x0000000c00408947 */ /* 0x000fea0003800000 */
[----:B------:R-:W-:Y:S01]  /*6f60*/  LOP3.LUT P0, RZ, R10, 0x1f, RZ, 0xc0, !PT ;  /* 0x0000001f0aff7812 */ /* 0x000fe2000780c0ff */
[----:B------:R-:W-:Y:S01]  /*6f70*/  ULDC UR5, c[0x0][0x758] ;  /* 0x0001d60000057ab9 */ /* 0x000fe20000000800 */
[----:B------:R-:W-:Y:S01]  /*6f80*/  UMOV UR7, 0xffffffff ;  /* 0xffffffff00077882 */ /* 0x000fe20000000000 */
[----:B------:R-:W-:Y:S01]  /*6f90*/  BSSY B0, `(.L_x_155) ;  /* 0x00000cc000007945 */ /* 0x000fe20003800000 */
[----:B------:R-:W-:Y:S01]  /*6fa0*/  USHF.L.U32 UR7, UR7, UR5, URZ ;  /* 0x0000000507077299 */ /* 0x000fe2000800063f */
[C---:B------:R-:W-:Y:S01]  /*6fb0*/  ISETP.NE.AND P2, PT, R11.reuse, RZ, PT ;  /* 0x000000ff0b00720c */ /* 0x040fe20003f45270 */
[----:B------:R-:W-:Y:S01]  /*6fc0*/  IMAD.MOV.U32 R14, RZ, RZ, 0x1 ;  /* 0x00000001ff0e7424 */ /* 0x000fe200078e00ff */
[----:B------:R-:W-:Y:S01]  /*6fd0*/  ISETP.NE.OR P0, PT, R11, RZ, !P0 ;  /* 0x000000ff0b00720c */ /* 0x000fe20004705670 */
[----:B------:R-:W-:Y:S01]  /*6fe0*/  IMAD.MOV.U32 R12, RZ, RZ, 0x1 ;  /* 0x00000001ff0c7424 */ /* 0x000fe200078e00ff */
[----:B------:R-:W-:Y:S01]  /*6ff0*/  LOP3.LUT R13, R7, 0x2, RZ, 0xfc, !PT ;  /* 0x00000002070d7812 */ /* 0x000fe200078efcff */
[----:B------:R-:W-:Y:S01]  /*7000*/  IMAD.MOV.U32 R15, RZ, RZ, RZ ;  /* 0x000000ffff0f7224 */ /* 0x000fe200078e00ff */
[----:B------:R-:W-:Y:S01]  /*7010*/  ULDC UR4, c[0x0][0x700] ;  /* 0x0001c00000047ab9 */ /* 0x000fe20000000800 */
[----:B------:R-:W-:Y:S01]  /*7020*/  UMOV UR8, 0x1 ;  /* 0x0000000100087882 */ /* 0x000fe20000000000 */
[----:B------:R-:W-:-:S02]  /*7030*/  UIADD3 UR21, UR6, 0x1, URZ ;  /* 0x0000000106157890 */ /* 0x000fc4000fffe03f */
[----:B------:R-:W-:Y:S02]  /*7040*/  UIADD3 UR4, UR4, -0x1, URZ ;  /* 0xffffffff04047890 */ /* 0x000fe4000fffe03f */
[----:B------:R-:W-:Y:S02]  /*7050*/  USHF.L.U32 UR5, UR8, UR5, URZ ;  /* 0x0000000508057299 */ /* 0x000fe4000800063f */
[----:B------:R-:W-:Y:S01]  /*7060*/  ULOP3.LUT UR7, URZ, UR7, URZ, 0x33, !UPT ;  /* 0x000000073f077292 */ /* 0x000fe2000f8e333f */
[----:B------:R-:W-:-:S11]  /*7070*/  ULDC.64 UR32, c[0x0][0x198] ;  /* 0x0000660000207ab9 */ /* 0x000fd60000000a00 */
.L_x_167:
[----:B------:R-:W-:-:S03]  /*7080*/  UMOV UR8, 0xffffffff ;  /* 0xffffffff00087882 */ /* 0x000fc60000000000 */
[----:B------:R-:W-:Y:S05]  /*7090*/  BRA.DIV UR8, `(.L_x_156) ;  /* 0x0000001208d07947 */ /* 0x000fea000b800000 */
[----:B------:R-:W-:-:S13]  /*70a0*/  ELECT P1, URZ, PT ;  /* 0x00000000003f782f */ /* 0x000fda0003820000 */
.L_x_186:
[----:B------:R-:W0:Y:S01]  /*70b0*/  LDC R10, c[0x0][0x604] ;  /* 0x00018100ff0a7b82 */ /* 0x000e220000000800 */
[----:B------:R-:W-:Y:S01]  /*70c0*/  BSSY B1, `(.L_x_157) ;  /* 0x0000045000017945 */ /* 0x000fe20003800000 */
[----:B0-----:R-:W-:-:S13]  /*70d0*/  ISETP.LT.OR P1, PT, R10, 0x1, !P1 ;  /* 0x000000010a00780c */ /* 0x001fda0004f21670 */
[----:B------:R-:W-:Y:S05]  /*70e0*/  @P1 BRA `(.L_x_158) ;  /* 0x0000000400081947 */ /* 0x000fea0003800000 */
[----:B------:R-:W-:Y:S01]  /*70f0*/  IMAD.SHL.U32 R17, R5, 0x80, RZ ;  /* 0x0000008005117824 */ /* 0x000fe200078e00ff */
[----:B------:R-:W-:Y:S01]  /*7100*/  CS2R R20, SRZ ;  /* 0x0000000000147805 */ /* 0x000fe2000001ff00 */
[----:B------:R-:W-:Y:S02]  /*7110*/  IMAD.SHL.U32 R24, R6, 0x40, RZ ;  /* 0x0000004006187824 */ /* 0x000fe400078e00ff */
[----:B------:R-:W-:Y:S02]  /*7120*/  IMAD.U32 R22, RZ, RZ, UR21 ;  /* 0x00000015ff167e24 */ /* 0x000fe4000f8e00ff */
[----:B------:R-:W-:Y:S02]  /*7130*/  IMAD.MOV.U32 R5, RZ, RZ, R12 ;  /* 0x000000ffff057224 */ /* 0x000fe400078e000c */
[----:B------:R-:W-:Y:S02]  /*7140*/  IMAD.MOV.U32 R10, RZ, RZ, R15 ;  /* 0x000000ffff0a7224 */ /* 0x000fe400078e000f */
[----:B------:R-:W-:-:S07]  /*7150*/  IMAD.MOV.U32 R23, RZ, RZ, RZ ;  /* 0x000000ffff177224 */ /* 0x000fce00078e00ff */
.L_x_162:
[----:B------:R-:W0:Y:S01]  /*7160*/  S2R R16, SR_CgaCtaId ;  /* 0x0000000000107919 */ /* 0x000e220000008800 */
[----:B------:R-:W-:-:S04]  /*7170*/  MOV R11, 0x400 ;  /* 0x00000400000b7802 */ /* 0x000fc80000000f00 */
[----:B0-----:R-:W-:Y:S02]  /*7180*/  LEA R19, R16, R11, 0x18 ;  /* 0x0000000b10137211 */ /* 0x001fe400078ec0ff */
[----:B------:R-:W-:Y:S01]  /*7190*/  SHF.L.U32 R11, R5, 0x1f, RZ ;  /* 0x0000001f050b7819 */ /* 0x000fe200000006ff */
[----:B------:R-:W0:Y:S02]  /*71a0*/  @!P2 LDC R16, c[0x0][0x640] ;  /* 0x00019000ff10ab82 */ /* 0x000e240000000800 */
[----:B------:R-:W-:-:S04]  /*71b0*/  IMAD R18, R10, 0x8, R19 ;  /* 0x000000080a127824 */ /* 0x000fc800078e0213 */
[----:B------:R-:W1:Y:S02]  /*71c0*/  SYNCS.PHASECHK.TRANS64.TRYWAIT P1, [R18+URZ+0x50], R11 ;  /* 0x0000500b120075a7 */ /* 0x000e64000802017f */
[----:B-1----:R-:W-:Y:S05]  /*71d0*/  @!P1 BRA `(.L_x_159) ;  /* 0x0000001000a09947 */ /* 0x002fea0003800000 */
.L_x_187:
[----:B-1----:R-:W-:Y:S01]  /*71e0*/  PRMT R11, R13, 0x9910, RZ ;  /* 0x000099100d0b7816 */ /* 0x002fe200000000ff */
[----:B0-----:R0:W-:Y:S03]  /*71f0*/  @!P2 SYNCS.ARRIVE.TRANS64 RZ, [R18+URZ], R16 ;  /* 0x0000001012ffa9a7 */ /* 0x0011e6000800003f */
[----:B------:R-:W-:-:S13]  /*7200*/  ISETP.NE.AND P1, PT, R11, 0x2, PT ;  /* 0x000000020b00780c */ /* 0x000fda0003f25270 */
[----:B0-----:R-:W-:Y:S05]  /*7210*/  @P1 BRA `(.L_x_160) ;  /* 0x0000000000041947 */ /* 0x001fea0003800000 */
[----:B------:R-:W-:Y:S01]  /*7220*/  BPT.TRAP 0x1 ;  /* 0x000000040000795c */ /* 0x000fe20000300000 */
.L_x_160:
[----:B------:R-:W-:Y:S05]  /*7230*/  @P0 BRA `(.L_x_161) ;  /* 0x0000000000040947 */ /* 0x000fea0003800000 */
[----:B------:R-:W-:Y:S01]  /*7240*/  BPT.TRAP 0x1 ;  /* 0x000000040000795c */ /* 0x000fe20000300000 */
.L_x_161:
[--C-:B------:R-:W-:Y:S01]  /*7250*/  IMAD R11, R10, 0x1000, R19.reuse ;  /* 0x000010000a0b7824 */ /* 0x100fe200078e0213 */
[----:B------:R-:W-:Y:S01]  /*7260*/  R2UR UR25, R18 ;  /* 0x00000000121972ca */ /* 0x000fe200000e0000 */
[----:B------:R-:W-:Y:S01]  /*7270*/  VIADD R22, R22, 0xffffffff ;  /* 0xffffffff16167836 */ /* 0x000fe20000000000 */
[----:B------:R-:W-:Y:S01]  /*7280*/  R2UR UR28, R4 ;  /* 0x00000000041c72ca */ /* 0x000fe200000e0000 */
[----:B------:R-:W-:Y:S01]  /*7290*/  UIADD3 UR14, UP0, UR32, 0xf0, URZ ;  /* 0x000000f0200e7890 */ /* 0x000fe2000ff1e03f */
[----:B------:R-:W-:Y:S01]  /*72a0*/  R2UR UR24, R11 ;  /* 0x000000000b1872ca */ /* 0x000fe200000e0000 */
[C-C-:B------:R-:W-:Y:S01]  /*72b0*/  IMAD R11, R10.reuse, 0x400, R19.reuse ;  /* 0x000004000a0b7824 */ /* 0x140fe200078e0213 */
[----:B------:R-:W-:Y:S01]  /*72c0*/  R2UR UR26, R21 ;  /* 0x00000000151a72ca */ /* 0x000fe200000e0000 */
[----:B------:R-:W-:Y:S01]  /*72d0*/  IMAD R19, R10, 0x4000, R19 ;  /* 0x000040000a137824 */ /* 0x000fe200078e0213 */
[----:B------:R-:W-:Y:S01]  /*72e0*/  R2UR UR27, R24 ;  /* 0x00000000181b72ca */ /* 0x000fe200000e0000 */
[----:B------:R-:W-:Y:S01]  /*72f0*/  UIADD3 UR22, UP1, UR32, 0x1f0, URZ ;  /* 0x000001f020167890 */ /* 0x000fe2000ff3e03f */
[----:B------:R-:W-:Y:S01]  /*7300*/  R2UR UR8, R11 ;  /* 0x000000000b0872ca */ /* 0x000fe200000e0000 */
[----:B------:R-:W-:Y:S01]  /*7310*/  UIADD3 UR34, UP2, UR32, 0x2f0, URZ ;  /* 0x000002f020227890 */ /* 0x000fe2000ff5e03f */
[----:B------:R-:W-:Y:S01]  /*7320*/  R2UR UR16, R19 ;  /* 0x00000000131072ca */ /* 0x000fe200000e0000 */
[----:B------:R-:W-:Y:S01]  /*7330*/  UIADD3.X UR15, URZ, UR33, URZ, UP0, !UPT ;  /* 0x000000213f0f7290 */ /* 0x000fe200087fe43f */
[----:B------:R-:W-:Y:S01]  /*7340*/  R2UR UR11, R6 ;  /* 0x00000000060b72ca */ /* 0x000fe200000e0000 */
[----:B------:R-:W-:Y:S01]  /*7350*/  UIADD3.X UR23, URZ, UR33, URZ, UP1, !UPT ;  /* 0x000000213f177290 */ /* 0x000fe20008ffe43f */
[----:B------:R-:W-:Y:S01]  /*7360*/  R2UR UR12, R23 ;  /* 0x00000000170c72ca */ /* 0x000fe200000e0000 */
[----:B------:R-:W-:Y:S01]  /*7370*/  UIADD3 UR24, UR24, 0x180, URZ ;  /* 0x0000018018187890 */ /* 0x000fe2000fffe03f */
[----:B------:R-:W-:Y:S01]  /*7380*/  R2UR UR18, R20 ;  /* 0x00000000141272ca */ /* 0x000fe200000e0000 */
[----:B------:R-:W-:Y:S01]  /*7390*/  VIADD R10, R10, 0x1 ;  /* 0x000000010a0a7836 */ /* 0x000fe20000000000 */
[----:B------:R-:W-:Y:S01]  /*73a0*/  R2UR UR19, R17 ;  /* 0x00000000111372ca */ /* 0x000fe200000e0000 */
[----:B------:R-:W-:Y:S01]  /*73b0*/  UIADD3.X UR35, URZ, UR33, URZ, UP2, !UPT ;  /* 0x000000213f237290 */ /* 0x000fe200097fe43f */
[----:B------:R-:W-:Y:S01]  /*73c0*/  ISETP.GT.AND P4, PT, R22, 0x1, PT ;  /* 0x000000011600780c */ /* 0x000fe20003f84270 */
[----:B------:R-:W-:Y:S01]  /*73d0*/  UIADD3 UR8, UR8, 0x32180, URZ ;  /* 0x0003218008087890 */ /* 0x000fe2000fffe03f */
[C---:B------:R-:W-:Y:S01]  /*73e0*/  ISETP.NE.AND P1, PT, R10.reuse, 0xa, PT ;  /* 0x0000000a0a00780c */ /* 0x040fe20003f25270 */
[----:B------:R-:W-:Y:S01]  /*73f0*/  UIADD3 UR16, UR16, 0xa180, URZ ;  /* 0x0000a18010107890 */ /* 0x000fe2000fffe03f */
[----:B------:R-:W-:Y:S01]  /*7400*/  VIADD R23, R23, 0x1 ;  /* 0x0000000117177836 */ /* 0x000fe20000000000 */
[----:B------:R-:W-:Y:S01]  /*7410*/  UMOV UR30, 0x0 ;  /* 0x00000000001e7882 */ /* 0x000fe20000000000 */
[----:B------:R-:W-:Y:S01]  /*7420*/  UMOV UR31, 0x10000000 ;  /* 0x10000000001f7882 */ /* 0x000fe20000000000 */
[----:B------:R-:W-:Y:S01]  /*7430*/  UMOV UR10, URZ ;  /* 0x0000003f000a7c82 */ /* 0x000fe20008000000 */
[----:B------:R-:W-:Y:S01]  /*7440*/  UMOV UR9, UR25 ;  /* 0x0000001900097c82 */ /* 0x000fe20008000000 */
[----:B------:R-:W-:Y:S01]  /*7450*/  UMOV UR13, UR28 ;  /* 0x0000001c000d7c82 */ /* 0x000fe20008000000 */
[----:B------:R0:W-:Y:S01]  /*7460*/  UTMALDG.3D [UR24], [UR14], desc[UR30] ;  /* 0x00001e180e0075b4 */ /* 0x0001e20008011000 */
[----:B------:R-:W-:Y:S01]  /*7470*/  UMOV UR17, UR25 ;  /* 0x0000001900117c82 */ /* 0x000fe20008000000 */
[----:B------:R-:W-:Y:S01]  /*7480*/  UMOV UR20, UR28 ;  /* 0x0000001c00147c82 */ /* 0x000fe20008000000 */
[----:B------:R-:W-:Y:S01]  /*7490*/  SEL R16, RZ, 0x1, P1 ;  /* 0x00000001ff107807 */ /* 0x000fe20000800000 */
[----:B------:R-:W-:Y:S01]  /*74a0*/  VIADD R21, R21, 0x40 ;  /* 0x0000004015157836 */ /* 0x000fe20000000000 */
[----:B------:R-:W-:Y:S01]  /*74b0*/  SEL R10, R10, RZ, P1 ;  /* 0x000000ff0a0a7207 */ /* 0x000fe20000800000 */
[----:B------:R-:W-:Y:S01]  /*74c0*/  VIADD R20, R20, 0x80 ;  /* 0x0000008014147836 */ /* 0x000fe20000000000 */
[----:B------:R-:W-:Y:S01]  /*74d0*/  LOP3.LUT R5, R5, R16, RZ, 0x3c, !PT ;  /* 0x0000001005057212 */ /* 0x000fe200078e3cff */
[----:B------:R0:W-:Y:S01]  /*74e0*/  UTMALDG.4D [UR8], [UR22], desc[UR30] ;  /* 0x00001e08160075b4 */ /* 0x0001e20008019000 */
[----:B------:R0:W-:Y:S02]  /*74f0*/  UTMALDG.3D [UR16], [UR34], desc[UR30] ;  /* 0x00001e10220075b4 */ /* 0x0001e40008011000 */
[----:B0-----:R-:W-:Y:S05]  /*7500*/  @P4 BRA `(.L_x_162) ;  /* 0xfffffffc00144947 */ /* 0x001fea000383ffff */
.L_x_158:
[----:B------:R-:W-:Y:S05]  /*7510*/  BSYNC B1 ;  /* 0x0000000000017941 */ /* 0x000fea0003800000 */
.L_x_157:
[----:B------:R-:W-:Y:S01]  /*7520*/  LOP3.LUT P5, RZ, R14, 0xff, RZ, 0xc0, !PT ;  /* 0x000000ff0eff7812 */ /* 0x000fe200078ac0ff */
[----:B------:R-:W-:Y:S01]  /*7530*/  VIADD R6, R15, UR6 ;  /* 0x000000060f067c36 */ /* 0x000fe20008000000 */
[----:B------:R-:W-:Y:S01]  /*7540*/  ULDC.64 UR8, c[0x0][0x750] ;  /* 0x0001d40000087ab9 */ /* 0x000fe20000000a00 */
[----:B------:R-:W-:Y:S01]  /*7550*/  IMAD.U32 R11, RZ, RZ, UR6 ;  /* 0x00000006ff0b7e24 */ /* 0x000fe2000f8e00ff */
[----:B------:R-:W-:Y:S01]  /*7560*/  UISETP.GE.U32.AND UP0, UPT, UR6, 0xa, UPT ;  /* 0x0000000a0600788c */ /* 0x000fe2000bf06070 */
[----:B------:R-:W-:Y:S01]  /*7570*/  BSSY B1, `(.L_x_163) ;  /* 0x000006b000017945 */ /* 0x000fe20003800000 */
[----:B------:R-:W-:Y:S02]  /*7580*/  ISETP.GT.U32.AND P1, PT, R6, 0x9, PT ;  /* 0x000000090600780c */ /* 0x000fe40003f24070 */
[----:B------:R-:W-:Y:S02]  /*7590*/  PRMT R14, RZ, 0x7610, R14 ;  /* 0x00007610ff0e7816 */ /* 0x000fe4000000000e */
[----:B------:R-:W-:-:S02]  /*75a0*/  ISETP.LT.U32.AND P1, PT, R11, 0xa, P1 ;  /* 0x0000000a0b00780c */ /* 0x000fc40000f21070 */
[----:B------:R-:W-:Y:S01]  /*75b0*/  PLOP3.LUT P4, PT, PT, PT, UP0, 0x80, 0x0 ;  /* 0x000000000000781c */ /* 0x000fe20003f8f008 */
[----:B------:R-:W0:Y:S01]  /*75c0*/  @P5 S2R R5, SR_CgaCtaId ;  /* 0x0000000000055919 */ /* 0x000e220000008800 */
[----:B------:R-:W-:-:S04]  /*75d0*/  @P5 MOV R4, 0x400 ;  /* 0x0000040000045802 */ /* 0x000fc80000000f00 */
[----:B0-----:R-:W-:Y:S01]  /*75e0*/  @P5 LEA R10, R5, R4, 0x18 ;  /* 0x00000004050a5211 */ /* 0x001fe200078ec0ff */
[----:B------:R-:W-:-:S03]  /*75f0*/  IMAD.WIDE.U32 R4, R6, -0x33333333, RZ ;  /* 0xcccccccd06047825 */ /* 0x000fc600078e00ff */
[----:B------:R0:W-:Y:S01]  /*7600*/  @P5 SYNCS.ARRIVE.TRANS64.A1T0 RZ, [R10+URZ+0xd8], RZ ;  /* 0x0000d8ff0aff59a7 */ /* 0x0001e2000810003f */
[----:B------:R-:W-:Y:S01]  /*7610*/  IADD3 R2, P5, R2, R8, RZ ;  /* 0x0000000802027210 */ /* 0x000fe20007fbe0ff */
[----:B------:R-:W-:Y:S01]  /*7620*/  IMAD.MOV.U32 R4, RZ, RZ, -0x1 ;  /* 0xffffffffff047424 */ /* 0x000fe200078e00ff */
[----:B------:R-:W-:Y:S02]  /*7630*/  SHF.R.U32.HI R11, RZ, 0x3, R5 ;  /* 0x00000003ff0b7819 */ /* 0x000fe40000011605 */
[----:B------:R-:W-:Y:S01]  /*7640*/  SEL R5, RZ, 0x1, !P1 ;  /* 0x00000001ff057807 */ /* 0x000fe20004800000 */
[----:B------:R-:W-:Y:S01]  /*7650*/  IMAD.X R3, R3, 0x1, R0, P5 ;  /* 0x0000000103037824 */ /* 0x000fe200028e0600 */
[----:B------:R-:W-:Y:S01]  /*7660*/  ISETP.GE.U32.AND P1, PT, R2, UR8, PT ;  /* 0x0000000802007c0c */ /* 0x000fe2000bf26070 */
[----:B------:R-:W-:Y:S01]  /*7670*/  IMAD R15, R11, -0xa, R6 ;  /* 0xfffffff60b0f7824 */ /* 0x000fe200078e0206 */
[----:B------:R-:W-:Y:S01]  /*7680*/  LOP3.LUT R12, R12, R5, RZ, 0x3c, !PT ;  /* 0x000000050c0c7212 */ /* 0x000fe200078e3cff */
[----:B------:R-:W-:Y:S01]  /*7690*/  IMAD.MOV.U32 R6, RZ, RZ, -0x1 ;  /* 0xffffffffff067424 */ /* 0x000fe200078e00ff */
[----:B------:R-:W-:Y:S01]  /*76a0*/  ISETP.GE.U32.AND.EX P1, PT, R3, UR9, PT, P1 ;  /* 0x0000000903007c0c */ /* 0x000fe2000bf26110 */
[----:B------:R-:W-:Y:S01]  /*76b0*/  IMAD.MOV.U32 R5, RZ, RZ, -0x1 ;  /* 0xffffffffff057424 */ /* 0x000fe200078e00ff */
[----:B------:R-:W-:-:S02]  /*76c0*/  @P4 LOP3.LUT R12, R12, 0x1, R11, 0x78, !PT ;  /* 0x000000010c0c4812 */ /* 0x000fc400078e780b */
[----:B0-----:R-:W-:-:S09]  /*76d0*/  PRMT R10, RZ, 0x7610, R10 ;  /* 0x00007610ff0a7816 */ /* 0x001fd2000000000a */
[----:B------:R-:W-:Y:S05]  /*76e0*/  @P1 BRA `(.L_x_164) ;  /* 0x00000004004c1947 */ /* 0x000fea0003800000 */
[----:B------:R-:W0:Y:S01]  /*76f0*/  S2R R17, SR_CTAID.X ;  /* 0x0000000000117919 */ /* 0x000e220000002500 */
[----:B------:R-:W-:Y:S01]  /*7700*/  ULDC.64 UR8, c[0x0][0x728] ;  /* 0x0001ca0000087ab9 */ /* 0x000fe20000000a00 */
[----:B------:R-:W1:Y:S01]  /*7710*/  LDC R18, c[0x0][0x144] ;  /* 0x00005100ff127b82 */ /* 0x000e620000000800 */
[----:B------:R-:W-:Y:S01]  /*7720*/  ISETP.NE.U32.AND P1, PT, RZ, UR8, PT ;  /* 0x00000008ff007c0c */ /* 0x000fe2000bf25070 */
[----:B------:R-:W2:Y:S01]  /*7730*/  S2R R6, SR_CTAID.Y ;  /* 0x0000000000067919 */ /* 0x000ea20000002600 */
[----:B------:R-:W-:Y:S01]  /*7740*/  ULDC UR10, c[0x0][0x150] ;  /* 0x00005400000a7ab9 */ /* 0x000fe20000000800 */
[----:B------:R-:W-:Y:S01]  /*7750*/  ULDC UR11, c[0x0][0x730] ;  /* 0x0001cc00000b7ab9 */ /* 0x000fe20000000800 */
[----:B------:R-:W-:Y:S01]  /*7760*/  ISETP.NE.AND.EX P1, PT, RZ, UR9, PT, P1 ;  /* 0x00000009ff007c0c */ /* 0x000fe2000bf25310 */
[----:B------:R-:W-:Y:S01]  /*7770*/  IMAD.MOV.U32 R4, RZ, RZ, R2 ;  /* 0x000000ffff047224 */ /* 0x000fe200078e0002 */
[----:B0-----:R-:W-:-:S05]  /*7780*/  I2FP.F32.U32 R5, R17 ;  /* 0x0000001100057245 */ /* 0x001fca0000201000 */
[----:B------:R-:W-:Y:S01]  /*7790*/  FMUL R20, R5, UR10 ;  /* 0x0000000a05147c20 */ /* 0x000fe20008400000 */
[----:B------:R-:W-:-:S05]  /*77a0*/  IMAD.MOV.U32 R5, RZ, RZ, R3 ;  /* 0x000000ffff057224 */ /* 0x000fca00078e0003 */
[----:B--2---:R-:W-:Y:S05]  /*77b0*/  @!P1 BRA `(.L_x_165) ;  /* 0x0000000000289947 */ /* 0x004fea0003800000 */
[----:B------:R-:W-:Y:S02]  /*77c0*/  ULDC UR10, c[0x0][0x734] ;  /* 0x0001cd00000a7ab9 */ /* 0x000fe40000000800 */
[----:B------:R-:W-:-:S05]  /*77d0*/  IADD3 R5, P1, R2, UR10, RZ ;  /* 0x0000000a02057c10 */ /* 0x000fca000ff3e0ff */
[----:B------:R-:W-:-:S04]  /*77e0*/  IMAD.X R19, RZ, RZ, R3, P1 ;  /* 0x000000ffff137224 */ /* 0x000fc800008e0603 */
[----:B------:R-:W-:-:S04]  /*77f0*/  IMAD.WIDE.U32 R10, R19, UR8, RZ ;  /* 0x00000008130a7c25 */ /* 0x000fc8000f8e00ff */
[----:B------:R-:W-:-:S04]  /*7800*/  IMAD.WIDE.U32 R10, P1, R5, UR9, R10 ;  /* 0x00000009050a7c25 */ /* 0x000fc8000f82000a */
[----:B------:R-:W-:-:S04]  /*7810*/  IMAD.WIDE.U32 R4, R5, UR8, RZ ;  /* 0x0000000805047c25 */ /* 0x000fc8000f8e00ff */
[----:B------:R-:W-:Y:S01]  /*7820*/  IMAD.MOV.U32 R4, RZ, RZ, R11 ;  /* 0x000000ffff047224 */ /* 0x000fe200078e000b */
[----:B------:R-:W-:Y:S01]  /*7830*/  IADD3 RZ, P4, R5, R10, RZ ;  /* 0x0000000a05ff7210 */ /* 0x000fe20007f9e0ff */
[----:B------:R-:W-:-:S04]  /*7840*/  IMAD.X R5, RZ, RZ, RZ, P1 ;  /* 0x000000ffff057224 */ /* 0x000fc800008e06ff */
[----:B------:R-:W-:-:S08]  /*7850*/  IMAD.WIDE.U32.X R4, R19, UR9, R4, P4 ;  /* 0x0000000913047c25 */ /* 0x000fd0000a0e0404 */
.L_x_165:
[--C-:B------:R-:W-:Y:S01]  /*7860*/  SHF.R.U64 R16, R4, UR11, R5.reuse ;  /* 0x0000000b04107c19 */ /* 0x100fe20008001205 */
[----:B------:R-:W0:Y:S01]  /*7870*/  F2I.U32.TRUNC.NTZ R20, R20 ;  /* 0x0000001400147305 */ /* 0x000e22000020f000 */
[----:B------:R-:W-:Y:S01]  /*7880*/  SHF.R.U32.HI R4, RZ, UR11, R5 ;  /* 0x0000000bff047c19 */ /* 0x000fe20008011605 */
[----:B------:R-:W-:Y:S01]  /*7890*/  ULDC.64 UR8, c[0x0][0x720] ;  /* 0x0001c80000087ab9 */ /* 0x000fe20000000a00 */
[----:B------:R-:W-:Y:S01]  /*78a0*/  IADD3 R11, P1, RZ, -R16, RZ ;  /* 0x80000010ff0b7210 */ /* 0x000fe20007f3e0ff */
[----:B------:R-:W-:Y:S01]  /*78b0*/  ULDC.64 UR10, c[0x0][0x740] ;  /* 0x0001d000000a7ab9 */ /* 0x000fe20000000a00 */
[----:B------:R-:W2:Y:S03]  /*78c0*/  LDC R21, c[0x0][0x148] ;  /* 0x00005200ff157b82 */ /* 0x000ea60000000800 */
[----:B------:R-:W-:Y:S01]  /*78d0*/  IMAD.X R4, RZ, RZ, ~R4, P1 ;  /* 0x000000ffff047224 */ /* 0x000fe200008e0e04 */
[----:B------:R-:W-:-:S03]  /*78e0*/  ISETP.NE.U32.AND P1, PT, RZ, UR10, PT ;  /* 0x0000000aff007c0c */ /* 0x000fc6000bf25070 */
[----:B------:R-:W-:Y:S01]  /*78f0*/  IMAD R10, R4, UR8, RZ ;  /* 0x00000008040a7c24 */ /* 0x000fe2000f8e02ff */
[----:B------:R-:W-:Y:S01]  /*7900*/  ISETP.NE.AND.EX P1, PT, RZ, UR11, PT, P1 ;  /* 0x0000000bff007c0c */ /* 0x000fe2000bf25310 */
[----:B------:R-:W-:Y:S01]  /*7910*/  IMAD.WIDE.U32 R4, R11, UR8, R2 ;  /* 0x000000080b047c25 */ /* 0x000fe2000f8e0002 */
[----:B------:R-:W-:-:S03]  /*7920*/  ULDC UR8, c[0x0][0x718] ;  /* 0x0001c60000087ab9 */ /* 0x000fc60000000800 */
[----:B------:R-:W-:Y:S01]  /*7930*/  IMAD R11, R11, UR9, R10 ;  /* 0x000000090b0b7c24 */ /* 0x000fe2000f8e020a */
[----:B------:R-:W-:Y:S01]  /*7940*/  ULDC UR9, c[0x0][0x154] ;  /* 0x0000550000097ab9 */ /* 0x000fe20000000800 */
[----:B0-----:R-:W-:Y:S02]  /*7950*/  IMAD.MOV R10, RZ, RZ, -R20 ;  /* 0x000000ffff0a7224 */ /* 0x001fe400078e0a14 */
[----:B------:R-:W-:Y:S02]  /*7960*/  IMAD.IADD R5, R5, 0x1, R11 ;  /* 0x0000000105057824 */ /* 0x000fe400078e020b */
[----:B-1----:R-:W-:Y:S01]  /*7970*/  IMAD R17, R18, R10, R17 ;  /* 0x0000000a12117224 */ /* 0x002fe200078e0211 */
[----:B------:R-:W-:Y:S02]  /*7980*/  I2FP.F32.U32 R10, R6 ;  /* 0x00000006000a7245 */ /* 0x000fe40000201000 */
[--C-:B------:R-:W-:Y:S02]  /*7990*/  SHF.R.U64 R18, R4, UR8, R5.reuse ;  /* 0x0000000804127c19 */ /* 0x100fe40008001205 */
[----:B------:R-:W-:Y:S01]  /*79a0*/  SHF.R.U32.HI R5, RZ, UR8, R5 ;  /* 0x00000008ff057c19 */ /* 0x000fe20008011605 */
[----:B------:R-:W-:Y:S01]  /*79b0*/  FMUL R10, R10, UR9 ;  /* 0x000000090a0a7c20 */ /* 0x000fe20008400000 */
[----:B------:R-:W-:-:S02]  /*79c0*/  ULDC UR8, c[0x0][0x708] ;  /* 0x0001c20000087ab9 */ /* 0x000fc40000000800 */
[--C-:B------:R-:W-:Y:S01]  /*79d0*/  SHF.R.U64 R20, R18, UR8, R5.reuse ;  /* 0x0000000812147c19 */ /* 0x100fe20008001205 */
[----:B------:R0:W1:Y:S01]  /*79e0*/  F2I.U32.TRUNC.NTZ R22, R10 ;  /* 0x0000000a00167305 */ /* 0x000062000020f000 */
[----:B------:R-:W-:Y:S01]  /*79f0*/  SHF.R.U32.HI R5, RZ, UR8, R5 ;  /* 0x00000008ff057c19 */ /* 0x000fe20008011605 */
[----:B------:R-:W-:-:S03]  /*7a00*/  ULDC UR8, c[0x0][0x758] ;  /* 0x0001d60000087ab9 */ /* 0x000fc60000000800 */
[--C-:B------:R-:W-:Y:S02]  /*7a10*/  SHF.R.U64 R19, R20, UR8, R5.reuse ;  /* 0x0000000814137c19 */ /* 0x100fe40008001205 */
[----:B------:R-:W-:-:S03]  /*7a20*/  SHF.R.U32.HI R23, RZ, UR8, R5 ;  /* 0x00000008ff177c19 */ /* 0x000fc60008011605 */
[----:B------:R-:W-:Y:S02]  /*7a30*/  IMAD.MOV.U32 R4, RZ, RZ, R19 ;  /* 0x000000ffff047224 */ /* 0x000fe400078e0013 */
[----:B------:R-:W-:Y:S01]  /*7a40*/  IMAD.MOV.U32 R5, RZ, RZ, R23 ;  /* 0x000000ffff057224 */ /* 0x000fe200078e0017 */
[----:B0-----:R-:W-:Y:S06]  /*7a50*/  @!P1 BRA `(.L_x_166) ;  /* 0x0000000000289947 */ /* 0x001fec0003800000 */
        /* <DEDUP_REMOVED lines=10> */
.L_x_166:
[----:B------:R-:W-:Y:S01]  /*7b00*/  ULDC UR8, c[0x0][0x748] ;  /* 0x0001d20000087ab9 */ /* 0x000fe20000000800 */
[----:B-1----:R-:W-:Y:S01]  /*7b10*/  IMAD.MOV R22, RZ, RZ, -R22 ;  /* 0x000000ffff167224 */ /* 0x002fe200078e0a16 */
[----:B------:R-:W-:Y:S01]  /*7b20*/  SHF.R.U64 R5, R4, UR8, R5 ;  /* 0x0000000804057c19 */ /* 0x000fe20008001205 */
[----:B------:R-:W-:Y:S01]  /*7b30*/  ULDC UR8, c[0x0][0x738] ;  /* 0x0001ce0000087ab9 */ /* 0x000fe20000000800 */
[----:B------:R-:W-:Y:S01]  /*7b40*/  LOP3.LUT R4, R20, UR7, RZ, 0xc0, !PT ;  /* 0x0000000714047c12 */ /* 0x000fe2000f8ec0ff */
[----:B--2---:R-:W-:Y:S01]  /*7b50*/  @P3 IMAD R17, R21, R22, R6 ;  /* 0x0000001615113224 */ /* 0x004fe200078e0206 */
[----:B------:R-:W-:Y:S01]  /*7b60*/  LOP3.LUT R18, R18, UR4, RZ, 0xc0, !PT ;  /* 0x0000000412127c12 */ /* 0x000fe2000f8ec0ff */
[----:B------:R-:W-:Y:S01]  /*7b70*/  IMAD.MOV R6, RZ, RZ, -R5 ;  /* 0x000000ffff067224 */ /* 0x000fe200078e0a05 */
[----:B------:R-:W-:Y:S01]  /*7b80*/  ULDC UR9, c[0x0][0x710] ;  /* 0x0001c40000097ab9 */ /* 0x000fe20000000800 */
[----:B------:R-:W-:Y:S02]  /*7b90*/  IMAD R4, R5, UR5, R4 ;  /* 0x0000000505047c24 */ /* 0x000fe4000f8e0204 */
[----:B------:R-:W-:Y:S01]  /*7ba0*/  IMAD R19, R6, UR8, R19 ;  /* 0x0000000806137c24 */ /* 0x000fe2000f8e0213 */
[----:B------:R-:W-:Y:S01]  /*7bb0*/  ULDC UR8, c[0x0][0x700] ;  /* 0x0001c00000087ab9 */ /* 0x000fe20000000800 */
[----:B------:R-:W-:-:S02]  /*7bc0*/  IMAD R17, R4, UR9, R17 ;  /* 0x0000000904117c24 */ /* 0x000fc4000f8e0211 */
[----:B------:R-:W-:Y:S02]  /*7bd0*/  IMAD R6, R19, UR8, R18 ;  /* 0x0000000813067c24 */ /* 0x000fe4000f8e0212 */
[----:B------:R-:W-:Y:S02]  /*7be0*/  IMAD.MOV.U32 R10, RZ, RZ, 0x1 ;  /* 0x00000001ff0a7424 */ /* 0x000fe400078e00ff */
[----:B------:R-:W-:Y:S01]  /*7bf0*/  IMAD.MOV.U32 R4, RZ, RZ, R16 ;  /* 0x000000ffff047224 */ /* 0x000fe200078e0010 */
[----:B------:R-:W-:Y:S02]  /*7c00*/  SEL R5, R6, R17, !P3 ;  /* 0x0000001106057207 */ /* 0x000fe40005800000 */
[----:B------:R-:W-:-:S07]  /*7c10*/  SEL R6, R17, R6, !P3 ;  /* 0x0000000611067207 */ /* 0x000fce0005800000 */
.L_x_164:
[----:B------:R-:W-:Y:S05]  /*7c20*/  BSYNC B1 ;  /* 0x0000000000017941 */ /* 0x000fea0003800000 */
.L_x_163:
[----:B------:R-:W-:-:S13]  /*7c30*/  LOP3.LUT P1, RZ, R10, 0xff, RZ, 0xc0, !PT ;  /* 0x000000ff0aff7812 */ /* 0x000fda000782c0ff */
[----:B------:R-:W-:Y:S05]  /*7c40*/  @P1 BRA `(.L_x_167) ;  /* 0xfffffff4000c1947 */ /* 0x000fea000383ffff */
[----:B------:R-:W-:Y:S05]  /*7c50*/  BSYNC B0 ;  /* 0x0000000000007941 */ /* 0x000fea0003800000 */
.L_x_155:
[----:B------:R-:W-:-:S03]  /*7c60*/  UMOV UR8, 0xffffffff ;  /* 0xffffffff00087882 */ /* 0x000fc60000000000 */
[----:B------:R-:W-:Y:S05]  /*7c70*/  BRA.DIV UR8, `(.L_x_168) ;  /* 0x0000000a080c7947 */ /* 0x000fea000b800000 */
[----:B------:R-:W-:-:S13]  /*7c80*/  ELECT P0, URZ, PT ;  /* 0x00000000003f782f */ /* 0x000fda0003800000 */
.L_x_190:
[----:B------:R-:W-:Y:S04]  /*7c90*/  BSSY B0, `(.L_x_169) ;  /* 0x0000061000007945 */ /* 0x000fe80003800000 */
[----:B------:R-:W-:Y:S05]  /*7ca0*/  @!P0 BRA `(.L_x_170) ;  /* 0x00000004007c8947 */ /* 0x000fea0003800000 */
[----:B------:R-:W-:-:S04]  /*7cb0*/  LOP3.LUT R7, R7, 0x2, RZ, 0xfc, !PT ;  /* 0x0000000207077812 */ /* 0x000fc800078efcff */
[----:B------:R-:W-:-:S13]  /*7cc0*/  ISETP.NE.AND P0, PT, R7, 0x3, PT ;  /* 0x000000030700780c */ /* 0x000fda0003f05270 */
[----:B------:R-:W-:Y:S05]  /*7cd0*/  @!P0 BRA `(.L_x_171) ;  /* 0x0000000000048947 */ /* 0x000fea0003800000 */
[----:B------:R-:W-:Y:S01]  /*7ce0*/  BPT.TRAP 0x1 ;  /* 0x000000040000795c */ /* 0x000fe20000300000 */
.L_x_171:
[----:B------:R-:W0:Y:S01]  /*7cf0*/  S2R R3, SR_CgaCtaId ;  /* 0x0000000000037919 */ /* 0x000e220000008800 */
[----:B------:R-:W-:Y:S02]  /*7d00*/  MOV R0, 0x400 ;  /* 0x0000040000007802 */ /* 0x000fe40000000f00 */
[----:B------:R-:W-:Y:S02]  /*7d10*/  SHF.L.U32 R2, R12, 0x1f, RZ ;  /* 0x0000001f0c027819 */ /* 0x000fe400000006ff */
[----:B0-----:R-:W-:-:S05]  /*7d20*/  LEA R0, R3, R0, 0x18 ;  /* 0x0000000003007211 */ /* 0x001fca00078ec0ff */
[----:B------:R-:W-:-:S04]  /*7d30*/  VIADD R0, R0, 0x50 ;  /* 0x0000005000007836 */ /* 0x000fc80000000000 */
[C---:B------:R-:W-:Y:S02]  /*7d40*/  IMAD R5, R15.reuse, 0x8, R0 ;  /* 0x000000080f057824 */ /* 0x040fe400078e0200 */
[----:B------:R-:W-:Y:S02]  /*7d50*/  VIADD R15, R15, 0x1 ;  /* 0x000000010f0f7836 */ /* 0x000fe40000000000 */
[----:B------:R-:W0:Y:S03]  /*7d60*/  SYNCS.PHASECHK.TRANS64.TRYWAIT P0, [R5+URZ], R2 ;  /* 0x00000002050075a7 */ /* 0x000e26000800017f */
[----:B------:R-:W-:-:S04]  /*7d70*/  ISETP.NE.AND P1, PT, R15, 0xa, PT ;  /* 0x0000000a0f00780c */ /* 0x000fc80003f25270 */
[----:B------:R-:W-:Y:S02]  /*7d80*/  SEL R3, RZ, 0x1, P1 ;  /* 0x00000001ff037807 */ /* 0x000fe40000800000 */
[----:B------:R-:W-:Y:S02]  /*7d90*/  SEL R15, R15, RZ, P1 ;  /* 0x000000ff0f0f7207 */ /* 0x000fe40000800000 */
[----:B------:R-:W-:-:S03]  /*7da0*/  LOP3.LUT R12, R12, R3, RZ, 0x3c, !PT ;  /* 0x000000030c0c7212 */ /* 0x000fc600078e3cff */
[----:B------:R-:W-:Y:S01]  /*7db0*/  IMAD R7, R15, 0x8, R0 ;  /* 0x000000080f077824 */ /* 0x000fe200078e0200 */
[----:B------:R-:W-:Y:S01]  /*7dc0*/  SHF.L.U32 R4, R12, 0x1f, RZ ;  /* 0x0000001f0c047819 */ /* 0x000fe200000006ff */
[----:B0-----:R-:W-:Y:S06]  /*7dd0*/  @!P0 BRA `(.L_x_172) ;  /* 0x0000000400d88947 */ /* 0x001fec0003800000 */
.L_x_191:
[----:B------:R-:W1:Y:S01]  /*7de0*/  SYNCS.PHASECHK.TRANS64.TRYWAIT P0, [R7+URZ], R4 ;  /* 0x00000004070075a7 */ /* 0x000e62000800017f */
[----:B0-----:R-:W-:-:S05]  /*7df0*/  VIADD R2, R15, 0x1 ;  /* 0x000000010f027836 */ /* 0x001fca0000000000 */
[----:B------:R-:W-:-:S04]  /*7e00*/  ISETP.NE.AND P1, PT, R2, 0xa, PT ;  /* 0x0000000a0200780c */ /* 0x000fc80003f25270 */
[----:B------:R-:W-:Y:S02]  /*7e10*/  SEL R3, RZ, 0x1, P1 ;  /* 0x00000001ff037807 */ /* 0x000fe40000800000 */
[----:B------:R-:W-:Y:S02]  /*7e20*/  SEL R9, R2, RZ, P1 ;  /* 0x000000ff02097207 */ /* 0x000fe40000800000 */
[----:B------:R-:W-:-:S03]  /*7e30*/  LOP3.LUT R12, R12, R3, RZ, 0x3c, !PT ;  /* 0x000000030c0c7212 */ /* 0x000fc600078e3cff */
[----:B------:R-:W-:Y:S01]  /*7e40*/  IMAD R6, R9, 0x8, R0 ;  /* 0x0000000809067824 */ /* 0x000fe200078e0200 */
[----:B------:R-:W-:Y:S01]  /*7e50*/  SHF.L.U32 R5, R12, 0x1f, RZ ;  /* 0x0000001f0c057819 */ /* 0x000fe200000006ff */
[----:B-1----:R-:W-:Y:S06]  /*7e60*/  @!P0 BRA `(.L_x_173) ;  /* 0x0000000400c88947 */ /* 0x002fec0003800000 */
.L_x_192:
[----:B------:R-:W1:Y:S01]  /*7e70*/  SYNCS.PHASECHK.TRANS64.TRYWAIT P0, [R6+URZ], R5 ;  /* 0x00000005060075a7 */ /* 0x000e62000800017f */
[----:B------:R-:W-:-:S05]  /*7e80*/  VIADD R2, R9, 0x1 ;  /* 0x0000000109027836 */ /* 0x000fca0000000000 */
[----:B------:R-:W-:-:S04]  /*7e90*/  ISETP.NE.AND P1, PT, R2, 0xa, PT ;  /* 0x0000000a0200780c */ /* 0x000fc80003f25270 */
[----:B------:R-:W-:Y:S02]  /*7ea0*/  SEL R3, RZ, 0x1, P1 ;  /* 0x00000001ff037807 */ /* 0x000fe40000800000 */
[----:B0-----:R-:W-:Y:S02]  /*7eb0*/  SEL R7, R2, RZ, P1 ;  /* 0x000000ff02077207 */ /* 0x001fe40000800000 */
[----:B------:R-:W-:-:S03]  /*7ec0*/  LOP3.LUT R12, R12, R3, RZ, 0x3c, !PT ;  /* 0x000000030c0c7212 */ /* 0x000fc600078e3cff */
[----:B------:R-:W-:Y:S01]  /*7ed0*/  IMAD R9, R7, 0x8, R0 ;  /* 0x0000000807097824 */ /* 0x000fe200078e0200 */
[----:B------:R-:W-:Y:S01]  /*7ee0*/  SHF.L.U32 R4, R12, 0x1f, RZ ;  /* 0x0000001f0c047819 */ /* 0x000fe200000006ff */
[----:B-1----:R-:W-:Y:S06]  /*7ef0*/  @!P0 BRA `(.L_x_174) ;  /* 0x0000000400b88947 */ /* 0x002fec0003800000 */
.L_x_193:
[----:B------:R-:W1:Y:S01]  /*7f00*/  SYNCS.PHASECHK.TRANS64.TRYWAIT P0, [R9+URZ], R4 ;  /* 0x00000004090075a7 */ /* 0x000e62000800017f */
[----:B------:R-:W-:-:S05]  /*7f10*/  VIADD R2, R7, 0x1 ;  /* 0x0000000107027836 */ /* 0x000fca0000000000 */
[----:B------:R-:W-:-:S04]  /*7f20*/  ISETP.NE.AND P1, PT, R2, 0xa, PT ;  /* 0x0000000a0200780c */ /* 0x000fc80003f25270 */
[----:B------:R-:W-:Y:S02]  /*7f30*/  SEL R3, RZ, 0x1, P1 ;  /* 0x00000001ff037807 */ /* 0x000fe40000800000 */
[----:B------:R-:W-:Y:S02]  /*7f40*/  SEL R7, R2, RZ, P1 ;  /* 0x000000ff02077207 */ /* 0x000fe40000800000 */
[----:B------:R-:W-:-:S03]  /*7f50*/  LOP3.LUT R12, R12, R3, RZ, 0x3c, !PT ;  /* 0x000000030c0c7212 */ /* 0x000fc600078e3cff */
[----:B0-----:R-:W-:Y:S01]  /*7f60*/  IMAD R6, R7, 0x8, R0 ;  /* 0x0000000807067824 */ /* 0x001fe200078e0200 */
[----:B------:R-:W-:Y:S01]  /*7f70*/  SHF.L.U32 R5, R12, 0x1f, RZ ;  /* 0x0000001f0c057819 */ /* 0x000fe200000006ff */
[----:B-1----:R-:W-:Y:S06]  /*7f80*/  @!P0 BRA `(.L_x_175) ;  /* 0x0000000400a88947 */ /* 0x002fec0003800000 */
.L_x_194:
        /* <DEDUP_REMOVED lines=9> */
.L_x_195:
        /* <DEDUP_REMOVED lines=9> */
.L_x_196:
        /* <DEDUP_REMOVED lines=9> */
.L_x_197:
        /* <DEDUP_REMOVED lines=9> */
.L_x_198:
[----:B------:R-:W1:Y:S01]  /*81d0*/  SYNCS.PHASECHK.TRANS64.TRYWAIT P0, [R6+URZ], R5 ;  /* 0x00000005060075a7 */ /* 0x000e62000800017f */
[----:B------:R-:W-:-:S05]  /*81e0*/  VIADD R2, R7, 0x1 ;  /* 0x0000000107027836 */ /* 0x000fca0000000000 */
[----:B------:R-:W-:-:S04]  /*81f0*/  ISETP.NE.AND P1, PT, R2, 0xa, PT ;  /* 0x0000000a0200780c */ /* 0x000fc80003f25270 */
[----:B0-----:R-:W-:Y:S02]  /*8200*/  SEL R4, RZ, 0x1, P1 ;  /* 0x00000001ff047807 */ /* 0x001fe40000800000 */
[----:B------:R-:W-:Y:S02]  /*8210*/  SEL R3, R2, RZ, P1 ;  /* 0x000000ff02037207 */ /* 0x000fe40000800000 */
[----:B------:R-:W-:Y:S01]  /*8220*/  LOP3.LUT R4, R11, R4, RZ, 0x3c, !PT ;  /* 0x000000040b047212 */ /* 0x000fe200078e3cff */
[----:B-1----:R-:W-:Y:S06]  /*8230*/  @!P0 BRA `(.L_x_180) ;  /* 0x0000000400608947 */ /* 0x002fec0003800000 */
.L_x_199:
[----:B------:R-:W-:Y:S01]  /*8240*/  IMAD R3, R3, 0x8, R0 ;  /* 0x0000000803037824 */ /* 0x000fe200078e0200 */
[----:B------:R-:W-:-:S07]  /*8250*/  SHF.L.U32 R0, R4, 0x1f, RZ ;  /* 0x0000001f04007819 */ /* 0x000fce00000006ff */
.L_x_181:
[----:B-1----:R1:W2:Y:S02]  /*8260*/  SYNCS.PHASECHK.TRANS64.TRYWAIT P0, [R3+URZ], R0 ;  /* 0x00000000030075a7 */ /* 0x0022a4000800017f */
[----:B--2---:R-:W-:Y:S05]  /*8270*/  @!P0 NANOSLEEP.SYNCS 0x989680 ;  /* 0x009896800000895d */ /* 0x004fea0003900000 */
[----:B------:R-:W2:Y:S02]  /*8280*/  @!P0 SYNCS.PHASECHK.TRANS64 P0, [R3+URZ], R0 ;  /* 0x00000000030085a7 */ /* 0x000ea4000800007f */
[----:B--2---:R-:W-:Y:S05]  /*8290*/  @!P0 BRA `(.L_x_181) ;  /* 0xfffffffc00f08947 */ /* 0x004fea000383ffff */
.L_x_170:
[----:B------:R-:W-:Y:S05]  /*82a0*/  BSYNC B0 ;  /* 0x0000000000007941 */ /* 0x000fea0003800000 */
.L_x_169:
[----:B------:R-:W-:Y:S05]  /*82b0*/  EXIT ;  /* 0x000000000000794d */ /* 0x000fea0003800000 */
.L_x_16:
[----:B0-----:R-:W-:-:S04]  /*82c0*/  IMAD.U32 R19, RZ, RZ, UR12 ;  /* 0x0000000cff137e24 */ /* 0x001fc8000f8e00ff */
[----:B------:R0:W1:Y:S03]  /*82d0*/  SYNCS.PHASECHK.TRANS64.TRYWAIT P0, [R19+URZ+-0x8], R18 ;  /* 0xfffff812130075a7 */ /* 0x000066000800017f */
[----:B-1----:R-:W-:Y:S05]  /*82e0*/  @!P0 NANOSLEEP.SYNCS 0x989680 ;  /* 0x009896800000895d */ /* 0x002fea0003900000 */
[----:B------:R-:W1:Y:S02]  /*82f0*/  @!P0 SYNCS.PHASECHK.TRANS64 P0, [R19+URZ+-0x8], R18 ;  /* 0xfffff812130085a7 */ /* 0x000e64000800007f */
[----:B-1----:R-:W-:Y:S05]  /*8300*/  @!P0 BRA `(.L_x_16) ;  /* 0xfffffffc00ec8947 */ /* 0x002fea000383ffff */
[----:B------:R-:W-:Y:S05]  /*8310*/  BRA `(.L_x_182) ;  /* 0xffffff9000d47947 */ /* 0x000fea000383ffff */
.L_x_21:
[----:B-1----:R-:W-:-:S04]  /*8320*/  IMAD.U32 R20, RZ, RZ, UR8 ;  /* 0x00000008ff147e24 */ /* 0x002fc8000f8e00ff */
[----:B------:R1:W2:Y:S03]  /*8330*/  SYNCS.PHASECHK.TRANS64.TRYWAIT P0, [R20+URZ], R19 ;  /* 0x00000013140075a7 */ /* 0x0002a6000800017f */
[----:B--2---:R-:W-:Y:S05]  /*8340*/  @!P0 NANOSLEEP.SYNCS 0x989680 ;  /* 0x009896800000895d */ /* 0x004fea0003900000 */
[----:B------:R-:W2:Y:S02]  /*8350*/  @!P0 SYNCS.PHASECHK.TRANS64 P0, [R20+URZ], R19 ;  /* 0x00000013140085a7 */ /* 0x000ea4000800007f */
[----:B--2---:R-:W-:Y:S05]  /*8360*/  @!P0 BRA `(.L_x_21) ;  /* 0xfffffffc00ec8947 */ /* 0x004fea000383ffff */
[----:B------:R-:W-:Y:S05]  /*8370*/  BRA `(.L_x_20) ;  /* 0xffffff9400807947 */ /* 0x000fea000383ffff */
.L_x_25:
[----:B0-----:R-:W-:-:S04]  /*8380*/  IMAD.U32 R19, RZ, RZ, UR12 ;  /* 0x0000000cff137e24 */ /* 0x001fc8000f8e00ff */
[----:B------:R0:W1:Y:S03]  /*8390*/  SYNCS.PHASECHK.TRANS64.TRYWAIT P0, [R19+URZ+0x8], R18 ;  /* 0x00000812130075a7 */ /* 0x000066000800017f */
[----:B-1----:R-:W-:Y:S05]  /*83a0*/  @!P0 NANOSLEEP.SYNCS 0x989680 ;  /* 0x009896800000895d */ /* 0x002fea0003900000 */
[----:B------:R-:W1:Y:S02]  /*83b0*/  @!P0 SYNCS.PHASECHK.TRANS64 P0, [R19+URZ+0x8], R18 ;  /* 0x00000812130085a7 */ /* 0x000e64000800007f */
[----:B-1----:R-:W-:Y:S05]  /*83c0*/  @!P0 BRA `(.L_x_25) ;  /* 0xfffffffc00ec8947 */ /* 0x002fea000383ffff */
[----:B------:R-:W-:Y:S05]  /*83d0*/  BRA `(.L_x_183) ;  /* 0xffffff9800487947 */ /* 0x000fea000383ffff */
.L_x_156:
[----:B------:R-:W-:Y:S01]  /*83e0*/  BSSY B1, `(.L_x_184) ;  /* 0x0000006000017945 */ /* 0x000fe20003800000 */
[----:B------:R-:W-:-:S07]  /*83f0*/  IMAD.MOV.U32 R10, RZ, RZ, -0x1 ;  /* 0xffffffffff0a7424 */ /* 0x000fce00078e00ff */
[----:B------:R-:W-:Y:S05]  /*8400*/  WARPSYNC.COLLECTIVE R10, `(.L_x_185) ;  /* 0x000000000a0c7348 */ /* 0x000fea0003c00000 */
[----:B------:R-:W-:Y:S02]  /*8410*/  ELECT P1, UR62, PT ;  /* 0x00000000003e782f */ /* 0x000fe40003820000 */
[----:B------:R-:W-:Y:S01]  /*8420*/  MOV R10, UR62 ;  /* 0x0000003e000a7c02 */ /* 0x000fe20008000f00 */
[----:B------:R-:W-:Y:S10]  /*8430*/  ENDCOLLECTIVE ;  /* 0x000000000000791b */ /* 0x000ff40003800000 */
.L_x_185:
[----:B------:R-:W-:Y:S05]  /*8440*/  BSYNC B1 ;  /* 0x0000000000017941 */ /* 0x000fea0003800000 */
.L_x_184:
[----:B------:R-:W-:Y:S05]  /*8450*/  BRA `(.L_x_186) ;  /* 0xffffffec00147947 */ /* 0x000fea000383ffff */
.L_x_159:
[----:B-1----:R1:W2:Y:S02]  /*8460*/  SYNCS.PHASECHK.TRANS64.TRYWAIT P1, [R18+URZ+0x50], R11 ;  /* 0x0000500b120075a7 */ /* 0x0022a4000802017f */
[----:B--2---:R-:W-:Y:S05]  /*8470*/  @!P1 NANOSLEEP.SYNCS 0x989680 ;  /* 0x009896800000995d */ /* 0x004fea0003900000 */
[----:B------:R-:W2:Y:S02]  /*8480*/  @!P1 SYNCS.PHASECHK.TRANS64 P1, [R18+URZ+0x50], R11 ;  /* 0x0000500b120095a7 */ /* 0x000ea4000802007f */
[----:B--2---:R-:W-:Y:S05]  /*8490*/  @!P1 BRA `(.L_x_159) ;  /* 0xfffffffc00f09947 */ /* 0x004fea000383ffff */
[----:B------:R-:W-:Y:S05]  /*84a0*/  BRA `(.L_x_187) ;  /* 0xffffffec004c7947 */ /* 0x000fea000383ffff */
.L_x_168:
[----:B------:R-:W-:Y:S01]  /*84b0*/  BSSY B0, `(.L_x_188) ;  /* 0x0000006000007945 */ /* 0x000fe20003800000 */
[----:B------:R-:W-:-:S07]  /*84c0*/  IMAD.MOV.U32 R10, RZ, RZ, -0x1 ;  /* 0xffffffffff0a7424 */ /* 0x000fce00078e00ff */
[----:B------:R-:W-:Y:S05]  /*84d0*/  WARPSYNC.COLLECTIVE R10, `(.L_x_189) ;  /* 0x000000000a0c7348 */ /* 0x000fea0003c00000 */
[----:B------:R-:W-:Y:S02]  /*84e0*/  ELECT P1, UR62, PT ;  /* 0x00000000003e782f */ /* 0x000fe40003820000 */
[----:B------:R-:W-:Y:S01]  /*84f0*/  MOV R10, UR62 ;  /* 0x0000003e000a7c02 */ /* 0x000fe20008000f00 */
[----:B------:R-:W-:Y:S10]  /*8500*/  ENDCOLLECTIVE ;  /* 0x000000000000791b */ /* 0x000ff40003800000 */
.L_x_189:
[----:B------:R-:W-:Y:S05]  /*8510*/  BSYNC B0 ;  /* 0x0000000000007941 */ /* 0x000fea0003800000 */
.L_x_188:
[----:B------:R-:W-:Y:S01]  /*8520*/  PLOP3.LUT P0, PT, P1, PT, PT, 0x80, 0x0 ;  /* 0x000000000000781c */ /* 0x000fe20000f0f070 */
[----:B------:R-:W-:-:S12]  /*8530*/  BRA `(.L_x_190) ;  /* 0xfffffff400d47947 */ /* 0x000fd8000383ffff */
.L_x_172:
[----:B0-----:R0:W1:Y:S02]  /*8540*/  SYNCS.PHASECHK.TRANS64.TRYWAIT P0, [R5+URZ], R2 ;  /* 0x00000002050075a7 */ /* 0x001064000800017f */
[----:B-1----:R-:W-:Y:S05]  /*8550*/  @!P0 NANOSLEEP.SYNCS 0x989680 ;  /* 0x009896800000895d */ /* 0x002fea0003900000 */
[----:B------:R-:W1:Y:S02]  /*8560*/  @!P0 SYNCS.PHASECHK.TRANS64 P0, [R5+URZ], R2 ;  /* 0x00000002050085a7 */ /* 0x000e64000800007f */
[----:B-1----:R-:W-:Y:S05]  /*8570*/  @!P0 BRA `(.L_x_172) ;  /* 0xfffffffc00f08947 */ /* 0x002fea000383ffff */
[----:B------:R-:W-:Y:S05]  /*8580*/  BRA `(.L_x_191) ;  /* 0xfffffff800147947 */ /* 0x000fea000383ffff */
.L_x_173:
[----:B0-----:R0:W1:Y:S02]  /*8590*/  SYNCS.PHASECHK.TRANS64.TRYWAIT P0, [R7+URZ], R4 ;  /* 0x00000004070075a7 */ /* 0x001064000800017f */
[----:B-1----:R-:W-:Y:S05]  /*85a0*/  @!P0 NANOSLEEP.SYNCS 0x989680 ;  /* 0x009896800000895d */ /* 0x002fea0003900000 */
[----:B------:R-:W1:Y:S02]  /*85b0*/  @!P0 SYNCS.PHASECHK.TRANS64 P0, [R7+URZ], R4 ;  /* 0x00000004070085a7 */ /* 0x000e64000800007f */
[----:B-1----:R-:W-:Y:S05]  /*85c0*/  @!P0 BRA `(.L_x_173) ;  /* 0xfffffffc00f08947 */ /* 0x002fea000383ffff */
[----:B------:R-:W-:Y:S05]  /*85d0*/  BRA `(.L_x_192) ;  /* 0xfffffff800247947 */ /* 0x000fea000383ffff */
.L_x_174:
[----:B0-----:R0:W1:Y:S02]  /*85e0*/  SYNCS.PHASECHK.TRANS64.TRYWAIT P0, [R6+URZ], R5 ;  /* 0x00000005060075a7 */ /* 0x001064000800017f */
[----:B-1----:R-:W-:Y:S05]  /*85f0*/  @!P0 NANOSLEEP.SYNCS 0x989680 ;  /* 0x009896800000895d */ /* 0x002fea0003900000 */
[----:B------:R-:W1:Y:S02]  /*8600*/  @!P0 SYNCS.PHASECHK.TRANS64 P0, [R6+URZ], R5 ;  /* 0x00000005060085a7 */ /* 0x000e64000800007f */
[----:B-1----:R-:W-:Y:S05]  /*8610*/  @!P0 BRA `(.L_x_174) ;  /* 0xfffffffc00f08947 */ /* 0x002fea000383ffff */
[----:B------:R-:W-:Y:S05]  /*8620*/  BRA `(.L_x_193) ;  /* 0xfffffff800347947 */ /* 0x000fea000383ffff */
.L_x_175:
[----:B0-----:R0:W1:Y:S02]  /*8630*/  SYNCS.PHASECHK.TRANS64.TRYWAIT P0, [R9+URZ], R4 ;  /* 0x00000004090075a7 */ /* 0x001064000800017f */
[----:B-1----:R-:W-:Y:S05]  /*8640*/  @!P0 NANOSLEEP.SYNCS 0x989680 ;  /* 0x009896800000895d */ /* 0x002fea0003900000 */
[----:B------:R-:W1:Y:S02]  /*8650*/  @!P0 SYNCS.PHASECHK.TRANS64 P0, [R9+URZ], R4 ;  /* 0x00000004090085a7 */ /* 0x000e64000800007f */
[----:B-1----:R-:W-:Y:S05]  /*8660*/  @!P0 BRA `(.L_x_175) ;  /* 0xfffffffc00f08947 */ /* 0x002fea000383ffff */
[----:B------:R-:W-:Y:S05]  /*8670*/  BRA `(.L_x_194) ;  /* 0xfffffff800447947 */ /* 0x000fea000383ffff */
.L_x_176:
[----:B0-----:R0:W1:Y:S02]  /*8680*/  SYNCS.PHASECHK.TRANS64.TRYWAIT P0, [R6+URZ], R5 ;  /* 0x00000005060075a7 */ /* 0x001064000800017f */
[----:B-1----:R-:W-:Y:S05]  /*8690*/  @!P0 NANOSLEEP.SYNCS 0x989680 ;  /* 0x009896800000895d */ /* 0x002fea0003900000 */
[----:B------:R-:W1:Y:S02]  /*86a0*/  @!P0 SYNCS.PHASECHK.TRANS64 P0, [R6+URZ], R5 ;  /* 0x00000005060085a7 */ /* 0x000e64000800007f */
[----:B-1----:R-:W-:Y:S05]  /*86b0*/  @!P0 BRA `(.L_x_176) ;  /* 0xfffffffc00f08947 */ /* 0x002fea000383ffff */
[----:B------:R-:W-:Y:S05]  /*86c0*/  BRA `(.L_x_195) ;  /* 0xfffffff800547947 */ /* 0x000fea000383ffff */
.L_x_177:
[----:B0-----:R0:W1:Y:S02]  /*86d0*/  SYNCS.PHASECHK.TRANS64.TRYWAIT P0, [R9+URZ], R4 ;  /* 0x00000004090075a7 */ /* 0x001064000800017f */
[----:B-1----:R-:W-:Y:S05]  /*86e0*/  @!P0 NANOSLEEP.SYNCS 0x989680 ;  /* 0x009896800000895d */ /* 0x002fea0003900000 */
[----:B------:R-:W1:Y:S02]  /*86f0*/  @!P0 SYNCS.PHASECHK.TRANS64 P0, [R9+URZ], R4 ;  /* 0x00000004090085a7 */ /* 0x000e64000800007f */
[----:B-1----:R-:W-:Y:S05]  /*8700*/  @!P0 BRA `(.L_x_177) ;  /* 0xfffffffc00f08947 */ /* 0x002fea000383ffff */
[----:B------:R-:W-:Y:S05]  /*8710*/  BRA `(.L_x_196) ;  /* 0xfffffff800647947 */ /* 0x000fea000383ffff */
.L_x_178:
[----:B0-----:R0:W1:Y:S02]  /*8720*/  SYNCS.PHASECHK.TRANS64.TRYWAIT P0, [R6+URZ], R5 ;  /* 0x00000005060075a7 */ /* 0x001064000800017f */
[----:B-1----:R-:W-:Y:S05]  /*8730*/  @!P0 NANOSLEEP.SYNCS 0x989680 ;  /* 0x009896800000895d */ /* 0x002fea0003900000 */
[----:B------:R-:W1:Y:S02]  /*8740*/  @!P0 SYNCS.PHASECHK.TRANS64 P0, [R6+URZ], R5 ;  /* 0x00000005060085a7 */ /* 0x000e64000800007f */
[----:B-1----:R-:W-:Y:S05]  /*8750*/  @!P0 BRA `(.L_x_178) ;  /* 0xfffffffc00f08947 */ /* 0x002fea000383ffff */
[----:B------:R-:W-:Y:S05]  /*8760*/  BRA `(.L_x_197) ;  /* 0xfffffff800747947 */ /* 0x000fea000383ffff */
.L_x_179:
[----:B0-----:R0:W1:Y:S02]  /*8770*/  SYNCS.PHASECHK.TRANS64.TRYWAIT P0, [R9+URZ], R4 ;  /* 0x00000004090075a7 */ /* 0x001064000800017f */
[----:B-1----:R-:W-:Y:S05]  /*8780*/  @!P0 NANOSLEEP.SYNCS 0x989680 ;  /* 0x009896800000895d */ /* 0x002fea0003900000 */
[----:B------:R-:W1:Y:S02]  /*8790*/  @!P0 SYNCS.PHASECHK.TRANS64 P0, [R9+URZ], R4 ;  /* 0x00000004090085a7 */ /* 0x000e64000800007f */
[----:B-1----:R-:W-:Y:S05]  /*87a0*/  @!P0 BRA `(.L_x_179) ;  /* 0xfffffffc00f08947 */ /* 0x002fea000383ffff */
[----:B------:R-:W-:Y:S05]  /*87b0*/  BRA `(.L_x_198) ;  /* 0xfffffff800847947 */ /* 0x000fea000383ffff */
.L_x_180:
[----:B0-----:R0:W1:Y:S02]  /*87c0*/  SYNCS.PHASECHK.TRANS64.TRYWAIT P0, [R6+URZ], R5 ;  /* 0x00000005060075a7 */ /* 0x001064000800017f */
[----:B-1----:R-:W-:Y:S05]  /*87d0*/  @!P0 NANOSLEEP.SYNCS 0x989680 ;  /* 0x009896800000895d */ /* 0x002fea0003900000 */
[----:B------:R-:W1:Y:S02]  /*87e0*/  @!P0 SYNCS.PHASECHK.TRANS64 P0, [R6+URZ], R5 ;  /* 0x00000005060085a7 */ /* 0x000e64000800007f */
[----:B-1----:R-:W-:Y:S05]  /*87f0*/  @!P0 BRA `(.L_x_180) ;  /* 0xfffffffc00f08947 */ /* 0x002fea000383ffff */
[----:B------:R-:W-:Y:S05]  /*8800*/  BRA `(.L_x_199) ;  /* 0xfffffff8008c7947 */ /* 0x000fea000383ffff */
.L_x_200:
[----:B------:R-:W-:-:S00]  /*8810*/  BRA `(.L_x_200) ;  /* 0xfffffffc00fc7947 */ /* 0x000fc0000383ffff */
[----:B------:R-:W-:-:S00]  /*8820*/  NOP ;  /* 0x0000000000007918 */ /* 0x000fc00000000000 */
        /* <DEDUP_REMOVED lines=13> */
.L_x_201:


//--------------------- .nv.shared._ZN7cutlass13device_kernelINS_4gemm6kernel13GemmUniversalIN4cute5tupleIJiiiiEEENS1_10collective13CollectiveMmaINS1_40MainloopSm90TmaGmmaWarpSpecializedSparseILi10ENS5_IJNS4_1CILi1EEESB_SB_EEENS1_32KernelTmaWarpSpecializedPingpongEEENS5_IJNSA_ILi64EEENSA_ILi128EEESG_EEEaNS5_IJNS4_6LayoutINS5_IJiNS5_IJNSA_ILi2EEEiEEEiEEENS5_IJlNS5_IJSB_SJ_EEElEEEEENSI_INS5_IJNS5_IJSF_iEEENS5_IJSG_iEEEiEEENS5_IJNS5_IJSG_NSA_ILi8192EEEEEENS5_IJSB_lEEElEEEEEEEEaNS5_IJlSB_lEEENS4_8TiledMMAINS4_8MMA_AtomIJNS4_4SM904GMMA6SPARSE28GMMA_64x128x64_S32S8S8_SS_TNILNS12_9SparseSelE0EEEEEENSI_ISC_NS5_IJNSA_ILi0EEES18_S18_EEEEENS5_IJNS4_10UnderscoreES1B_S1B_EEEEENS4_13SM90_TMA_LOADENS4_14ComposedLayoutINS4_7SwizzleILi2ELi4ELi3EEENS4_25smem_sparse_ptr_flag_bitsILi2ELi8EEENSI_INS5_IJNS5_IJSB_NSA_ILi8EEEEEENS5_IJSJ_SF_EEEEEENS5_IJNS5_IJS18_SG_EEESM_EEEEEEEvNS4_8identityES1E_NS1F_INS1G_ILi3ELi4ELi3EEENS4_18smem_ptr_flag_bitsILi8EEENSI_INS5_IJS1K_SG_EEENS5_IJSG_SB_EEEEEEEvS1S_EENS_8epilogue10collective6detail29Sm90TmaWarpSpecializedAdapterINS22_15DefaultEpilogueIiNS5_IJSB_llEEES26_NS21_6thread17LinearCombinationIiLi1EiiLNS27_9ScaleType4KindE0ELNS_15FloatRoundStyleE2EiEENS1_15EpilogueDefaultEEEEEvvEEEEvNT_6ParamsE --------------------------
	.section	.nv.shared._ZN7cutlass13device_kernelINS_4gemm6kernel13GemmUniversalIN4cute5tupleIJiiiiEEENS1_10collective13CollectiveMmaINS1_40MainloopSm90TmaGmmaWarpSpecializedSparseILi10ENS5_IJNS4_1CILi1EEESB_SB_EEENS1_32KernelTmaWarpSpecializedPingpongEEENS5_IJNSA_ILi64EEENSA_ILi128EEESG_EEEaNS5_IJNS4_6LayoutINS5_IJiNS5_IJNSA_ILi2EEEiEEEiEEENS5_IJlNS5_IJSB_SJ_EEElEEEEENSI_INS5_IJNS5_IJSF_iEEENS5_IJSG_iEEEiEEENS5_IJNS5_IJSG_NSA_ILi8192EEEEEENS5_IJSB_lEEElEEEEEEEEaNS5_IJlSB_lEEENS4_8TiledMMAINS4_8MMA_AtomIJNS4_4SM904GMMA6SPARSE28GMMA_64x128x64_S32S8S8_SS_TNILNS12_9SparseSelE0EEEEEENSI_ISC_NS5_IJNSA_ILi0EEES18_S18_EEEEENS5_IJNS4_10UnderscoreES1B_S1B_EEEEENS4_13SM90_TMA_LOADENS4_14ComposedLayoutINS4_7SwizzleILi2ELi4ELi3EEENS4_25smem_sparse_ptr_flag_bitsILi2ELi8EEENSI_INS5_IJNS5_IJSB_NSA_ILi8EEEEEENS5_IJSJ_SF_EEEEEENS5_IJNS5_IJS18_SG_EEESM_EEEEEEEvNS4_8identityES1E_NS1F_INS1G_ILi3ELi4ELi3EEENS4_18smem_ptr_flag_bitsILi8EEENSI_INS5_IJS1K_SG_EEENS5_IJSG_SB_EEEEEEEvS1S_EENS_8epilogue10collective6detail29Sm90TmaWarpSpecializedAdapterINS22_15DefaultEpilogueIiNS5_IJSB_llEEES26_NS21_6thread17LinearCombinationIiLi1EiiLNS27_9ScaleType4KindE0ELNS_15FloatRoundStyleE2EiEENS1_15EpilogueDefaultEEEEEvvEEEEvNT_6ParamsE,"aw",@nobits
	.sectionflags	@""
	.align	16
	.zero		1024


//--------------------- .nv.shared.reserved.0     --------------------------
	.section	.nv.shared.reserved.0,"aw",@nobits
	.weak		__nv_reservedSMEM_offset_0_alias
	.size		__nv_reservedSMEM_offset_0_alias, 0, 0
	.other		__nv_reservedSMEM_offset_0_alias,@"STO_CUDA_RESERVED_SHARED STV_DEFAULT"
__nv_reservedSMEM_offset_0_alias:
	.zero		0


//--------------------- .nv.global                --------------------------
	.section	.nv.global,"aw",@nobits
.nv.global:
	.type		_ZN39_INTERNAL_bef6e657_4_k_cu_816134e5_27864cute1_E,@object
	.size		_ZN39_INTERNAL_bef6e657_4_k_cu_816134e5_27864cute1_E,(_ZN39_INTERNAL_bef6e657_4_k_cu_816134e5_27864cuda3std3__45__cpo6cbeginE - _ZN39_INTERNAL_bef6e657_4_k_cu_816134e5_27864cute1_E)
_ZN39_INTERNAL_bef6e657_4_k_cu_816134e5_27864cute1_E:
	.zero		1
	.type		_ZN39_INTERNAL_bef6e657_4_k_cu_816134e5_27864cuda3std3__45__cpo6cbeginE,@object
	.size		_ZN39_INTERNAL_bef6e657_4_k_cu_816134e5_27864cuda3std3__45__cpo6cbeginE,(_ZN39_INTERNAL_bef6e657_4_k_cu_816134e5_27864cuda3std3__48in_placeE - _ZN39_INTERNAL_bef6e657_4_k_cu_816134e5_27864cuda3std3__45__cpo6cbeginE)
_ZN39_INTERNAL_bef6e657_4_k_cu_816134e5_27864cuda3std3__45__cpo6cbeginE:
	.zero		1
	.type		_ZN39_INTERNAL_bef6e657_4_k_cu_816134e5_27864cuda3std3__48in_placeE,@object
	.size		_ZN39_INTERNAL_bef6e657_4_k_cu_816134e5_27864cuda3std3__48in_placeE,(_ZN39_INTERNAL_bef6e657_4_k_cu_816134e5_27864cuda3std6ranges3__45__cpo9iter_moveE - _ZN39_INTERNAL_bef6e657_4_k_cu_816134e5_27864cuda3std3__48in_placeE)
_ZN39_INTERNAL_bef6e657_4_k_cu_816134e5_27864cuda3std3__48in_placeE:
	.zero		1
	.type		_ZN39_INTERNAL_bef6e657_4_k_cu_816134e5_27864cuda3std6ranges3__45__cpo9iter_moveE,@object
	.size		_ZN39_INTERNAL_bef6e657_4_k_cu_816134e5_27864cuda3std6ranges3__45__cpo9iter_moveE,(_ZN39_INTERNAL_bef6e657_4_k_cu_816134e5_27864cuda3std3__45__cpo5beginE - _ZN39_INTERNAL_bef6e657_4_k_cu_816134e5_27864cuda3std6ranges3__45__cpo9iter_moveE)
_ZN39_INTERNAL_bef6e657_4_k_cu_816134e5_27864cuda3std6ranges3__45__cpo9iter_moveE:
	.zero		1
	.type		_ZN39_INTERNAL_bef6e657_4_k_cu_816134e5_27864cuda3std3__45__cpo5beginE,@object
	.size		_ZN39_INTERNAL_bef6e657_4_k_cu_816134e5_27864cuda3std3__45__cpo5beginE,(_ZN39_INTERNAL_bef6e657_4_k_cu_816134e5_27864cuda3std3__441_GLOBAL__N__bef6e657_4_k_cu_816134e5_27866ignoreE - _ZN39_INTERNAL_bef6e657_4_k_cu_816134e5_27864cuda3std3__45__cpo5beginE)
_ZN39_INTERNAL_bef6e657_4_k_cu_816134e5_27864cuda3std3__45__cpo5beginE:
	.zero		1
	.type		_ZN39_INTERNAL_bef6e657_4_k_cu_816134e5_27864cuda3std3__441_GLOBAL__N__bef6e657_4_k_cu_816134e5_27866ignoreE,@object
	.size		_ZN39_INTERNAL_bef6e657_4_k_cu_816134e5_27864cuda3std3__441_GLOBAL__N__bef6e657_4_k_cu_816134e5_27866ignoreE,(_ZN39_INTERNAL_bef6e657_4_k_cu_816134e5_27864cute7productE - _ZN39_INTERNAL_bef6e657_4_k_cu_816134e5_27864cuda3std3__441_GLOBAL__N__bef6e657_4_k_cu_816134e5_27866ignoreE)
_ZN39_INTERNAL_bef6e657_4_k_cu_816134e5_27864cuda3std3__441_GLOBAL__N__bef6e657_4_k_cu_816134e5_27866ignoreE:
	.zero		1
	.type		_ZN39_INTERNAL_bef6e657_4_k_cu_816134e5_27864cute7productE,@object
	.size		_ZN39_INTERNAL_bef6e657_4_k_cu_816134e5_27864cute7productE,(_ZN39_INTERNAL_bef6e657_4_k_cu_816134e5_27864cuda3std3__45__cpo3endE - _ZN39_INTERNAL_bef6e657_4_k_cu_816134e5_27864cute7productE)
_ZN39_INTERNAL_bef6e657_4_k_cu_816134e5_27864cute7productE:
	.zero		1
	.type		_ZN39_INTERNAL_bef6e657_4_k_cu_816134e5_27864cuda3std3__45__cpo3endE,@object
	.size		_ZN39_INTERNAL_bef6e657_4_k_cu_816134e5_27864cuda3std3__45__cpo3endE,(_ZN39_INTERNAL_bef6e657_4_k_cu_816134e5_27864cuda3std3__419piecewise_constructE - _ZN39_INTERNAL_bef6e657_4_k_cu_816134e5_27864cuda3std3__45__cpo3endE)
_ZN39_INTERNAL_bef6e657_4_k_cu_816134e5_27864cuda3std3__45__cpo3endE:
	.zero		1
	.type		_ZN39_INTERNAL_bef6e657_4_k_cu_816134e5_27864cuda3std3__419piecewise_constructE,@object
	.size		_ZN39_INTERNAL_bef6e657_4_k_cu_816134e5_27864cuda3std3__419piecewise_constructE,(_ZN39_INTERNAL_bef6e657_4_k_cu_816134e5_27864cuda3std3__45__cpo4cendE - _ZN39_INTERNAL_bef6e657_4_k_cu_816134e5_27864cuda3std3__419piecewise_constructE)
_ZN39_INTERNAL_bef6e657_4_k_cu_816134e5_27864cuda3std3__419piecewise_constructE:
	.zero		1
	.type		_ZN39_INTERNAL_bef6e657_4_k_cu_816134e5_27864cuda3std3__45__cpo4cendE,@object
	.size		_ZN39_INTERNAL_bef6e657_4_k_cu_816134e5_27864cuda3std3__45__cpo4cendE,(_ZN39_INTERNAL_bef6e657_4_k_cu_816134e5_27864cuda3std6ranges3__45__cpo4swapE - _ZN39_INTERNAL_bef6e657_4_k_cu_816134e5_27864cuda3std3__45__cpo4cendE)
_ZN39_INTERNAL_bef6e657_4_k_cu_816134e5_27864cuda3std3__45__cpo4cendE:
	.zero		1
	.type		_ZN39_INTERNAL_bef6e657_4_k_cu_816134e5_27864cuda3std6ranges3__45__cpo4swapE,@object
	.size		_ZN39_INTERNAL_bef6e657_4_k_cu_816134e5_27864cuda3std6ranges3__45__cpo4swapE,(.L_7 - _ZN39_INTERNAL_bef6e657_4_k_cu_816134e5_27864cuda3std6ranges3__45__cpo4swapE)
_ZN39_INTERNAL_bef6e657_4_k_cu_816134e5_27864cuda3std6ranges3__45__cpo4swapE:
	.zero		1
.L_7:


//--------------------- .nv.constant0._ZN7cutlass13device_kernelINS_4gemm6kernel13GemmUniversalIN4cute5tupleIJiiiiEEENS1_10collective13CollectiveMmaINS1_40MainloopSm90TmaGmmaWarpSpecializedSparseILi10ENS5_IJNS4_1CILi1EEESB_SB_EEENS1_32KernelTmaWarpSpecializedPingpongEEENS5_IJNSA_ILi64EEENSA_ILi128EEESG_EEEaNS5_IJNS4_6LayoutINS5_IJiNS5_IJNSA_ILi2EEEiEEEiEEENS5_IJlNS5_IJSB_SJ_EEElEEEEENSI_INS5_IJNS5_IJSF_iEEENS5_IJSG_iEEEiEEENS5_IJNS5_IJSG_NSA_ILi8192EEEEEENS5_IJSB_lEEElEEEEEEEEaNS5_IJlSB_lEEENS4_8TiledMMAINS4_8MMA_AtomIJNS4_4SM904GMMA6SPARSE28GMMA_64x128x64_S32S8S8_SS_TNILNS12_9SparseSelE0EEEEEENSI_ISC_NS5_IJNSA_ILi0EEES18_S18_EEEEENS5_IJNS4_10UnderscoreES1B_S1B_EEEEENS4_13SM90_TMA_LOADENS4_14ComposedLayoutINS4_7SwizzleILi2ELi4ELi3EEENS4_25smem_sparse_ptr_flag_bitsILi2ELi8EEENSI_INS5_IJNS5_IJSB_NSA_ILi8EEEEEENS5_IJSJ_SF_EEEEEENS5_IJNS5_IJS18_SG_EEESM_EEEEEEEvNS4_8identityES1E_NS1F_INS1G_ILi3ELi4ELi3EEENS4_18smem_ptr_flag_bitsILi8EEENSI_INS5_IJS1K_SG_EEENS5_IJSG_SB_EEEEEEEvS1S_EENS_8epilogue10collective6detail29Sm90TmaWarpSpecializedAdapterINS22_15DefaultEpilogueIiNS5_IJSB_llEEES26_NS21_6thread17LinearCombinationIiLi1EiiLNS27_9ScaleType4KindE0ELNS_15FloatRoundStyleE2EiEENS1_15EpilogueDefaultEEEEEvvEEEEvNT_6ParamsE --------------------------
	.section	.nv.constant0._ZN7cutlass13device_kernelINS_4gemm6kernel13GemmUniversalIN4cute5tupleIJiiiiEEENS1_10collective13CollectiveMmaINS1_40MainloopSm90TmaGmmaWarpSpecializedSparseILi10ENS5_IJNS4_1CILi1EEESB_SB_EEENS1_32KernelTmaWarpSpecializedPingpongEEENS5_IJNSA_ILi64EEENSA_ILi128EEESG_EEEaNS5_IJNS4_6LayoutINS5_IJiNS5_IJNSA_ILi2EEEiEEEiEEENS5_IJlNS5_IJSB_SJ_EEElEEEEENSI_INS5_IJNS5_IJSF_iEEENS5_IJSG_iEEEiEEENS5_IJNS5_IJSG_NSA_ILi8192EEEEEENS5_IJSB_lEEElEEEEEEEEaNS5_IJlSB_lEEENS4_8TiledMMAINS4_8MMA_AtomIJNS4_4SM904GMMA6SPARSE28GMMA_64x128x64_S32S8S8_SS_TNILNS12_9SparseSelE0EEEEEENSI_ISC_NS5_IJNSA_ILi0EEES18_S18_EEEEENS5_IJNS4_10UnderscoreES1B_S1B_EEEEENS4_13SM90_TMA_LOADENS4_14ComposedLayoutINS4_7SwizzleILi2ELi4ELi3EEENS4_25smem_sparse_ptr_flag_bitsILi2ELi8EEENSI_INS5_IJNS5_IJSB_NSA_ILi8EEEEEENS5_IJSJ_SF_EEEEEENS5_IJNS5_IJS18_SG_EEESM_EEEEEEEvNS4_8identityES1E_NS1F_INS1G_ILi3ELi4ELi3EEENS4_18smem_ptr_flag_bitsILi8EEENSI_INS5_IJS1K_SG_EEENS5_IJSG_SB_EEEEEEEvS1S_EENS_8epilogue10collective6detail29Sm90TmaWarpSpecializedAdapterINS22_15DefaultEpilogueIiNS5_IJSB_llEEES26_NS21_6thread17LinearCombinationIiLi1EiiLNS27_9ScaleType4KindE0ELNS_15FloatRoundStyleE2EiEENS1_15EpilogueDefaultEEEEEvvEEEEvNT_6ParamsE,"a",@progbits
	.sectionflags	@""
	.align	4
.nv.constant0._ZN7cutlass13device_kernelINS_4gemm6kernel13GemmUniversalIN4cute5tupleIJiiiiEEENS1_10collective13CollectiveMmaINS1_40MainloopSm90TmaGmmaWarpSpecializedSparseILi10ENS5_IJNS4_1CILi1EEESB_SB_EEENS1_32KernelTmaWarpSpecializedPingpongEEENS5_IJNSA_ILi64EEENSA_ILi128EEESG_EEEaNS5_IJNS4_6LayoutINS5_IJiNS5_IJNSA_ILi2EEEiEEEiEEENS5_IJlNS5_IJSB_SJ_EEElEEEEENSI_INS5_IJNS5_IJSF_iEEENS5_IJSG_iEEEiEEENS5_IJNS5_IJSG_NSA_ILi8192EEEEEENS5_IJSB_lEEElEEEEEEEEaNS5_IJlSB_lEEENS4_8TiledMMAINS4_8MMA_AtomIJNS4_4SM904GMMA6SPARSE28GMMA_64x128x64_S32S8S8_SS_TNILNS12_9SparseSelE0EEEEEENSI_ISC_NS5_IJNSA_ILi0EEES18_S18_EEEEENS5_IJNS4_10UnderscoreES1B_S1B_EEEEENS4_13SM90_TMA_LOADENS4_14ComposedLayoutINS4_7SwizzleILi2ELi4ELi3EEENS4_25smem_sparse_ptr_flag_bitsILi2ELi8EEENSI_INS5_IJNS5_IJSB_NSA_ILi8EEEEEENS5_IJSJ_SF_EEEEEENS5_IJNS5_IJS18_SG_EEESM_EEEEEEEvNS4_8identityES1E_NS1F_INS1G_ILi3ELi4ELi3EEENS4_18smem_ptr_flag_bitsILi8EEENSI_INS5_IJS1K_SG_EEENS5_IJSG_SB_EEEEEEEvS1S_EENS_8epilogue10collective6detail29Sm90TmaWarpSpecializedAdapterINS22_15DefaultEpilogueIiNS5_IJSB_llEEES26_NS21_6thread17LinearCombinationIiLi1EiiLNS27_9ScaleType4KindE0ELNS_15FloatRoundStyleE2EiEENS1_15EpilogueDefaultEEEEEvvEEEEvNT_6ParamsE:
	.zero		1920


//--------------------- SYMBOLS --------------------------

	.type		.nv.reservedSmem.offset0,@object
	.size		.nv.reservedSmem.offset0,0x4
